	.target	sm_90a

	.elftype	@"ET_EXEC"


//--------------------- .note.nv.tkinfo           --------------------------
	.section	.note.nv.tkinfo,"",@"SHT_NOTE"
	.sectionflags	@"SHF_NOTE_NV_TKINFO"
	.tkinfo
        /*0018*/ 	.word	0x00000002
        /*0030*/ 	.string	""
        /*0030*/ 	.string	"ptxas"
        /*0030*/ 	.string	"Cuda compilation tools, release 13.0, V13.0.88"
        /*0030*/ 	.string	"Build cuda_13.0.r13.0/compiler.36424714_0"
        /*0030*/ 	.string	"-arch sm_90a -m 64 "



//--------------------- .note.nv.cuinfo           --------------------------
	.section	.note.nv.cuinfo,"",@"SHT_NOTE"
	.sectionflags	@"SHF_NOTE_NV_CUINFO"
        /*0018*/ 	.short	0x0002
        /*001a*/ 	.short	0x005a
        /*001c*/ 	.short	0x0082
	.zero		2


//--------------------- .nv.info                  --------------------------
	.section	.nv.info,"",@"SHT_CUDA_INFO"
	.align	4


	//----- nvinfo : EIATTR_REGCOUNT
	.align		4
        /*0000*/ 	.byte	0x04, 0x2f
        /*0002*/ 	.short	(.L_12 - .L_11)
	.align		4
.L_11:
        /*0004*/ 	.word	index@(_ZN7cutlass13device_kernelINS_4conv6kernel13ConvUniversalINS1_16ConvProblemShapeILNS1_8OperatorE0ELi3EEENS1_10collective14CollectiveConvINS1_46MainloopSm90TmaGmmaWarpSpecializedImplicitGemmILS5_0ELi9ELi3EN4cute5tupleIJNSA_1CILi1EEESD_SD_EEENS1_36KernelImplicitTmaWarpSpecializedSm90ELi1EEENSB_IJNSC_ILi128EEENSC_ILi64EEENSB_IJSI_EEEEEENS_6half_tESL_NSA_8TiledMMAINSA_8MMA_AtomIJNSA_4SM904GMMA25MMA_64x64x16_F32F16F16_SSILNSP_5MajorE0ELSR_0ELNSP_7ScaleInE1ELSS_1EEEEEENSA_6LayoutISE_NSB_IJNSC_ILi0EEESW_SW_EEEEENSB_IJNSA_10UnderscoreESZ_SZ_EEEEENS7_6detail26Sm90ImplicitGemmTileTraitsINSA_20SM90_TMA_LOAD_IM2COLENSA_14ComposedLayoutINSA_7SwizzleILi3ELi4ELi3EEENSA_18smem_ptr_flag_bitsILi16EEENSV_INSB_IJNSB_IJNSC_ILi8EEENSC_ILi16EEEEEENSB_IJSI_SD_EEENSB_IJSD_NSC_ILi9EEEEEEEEENSB_IJNSB_IJSI_NSC_ILi512EEEEEENSB_IJSD_SW_EEENSB_IJSW_NSC_ILi8192EEEEEEEEEEEEEvEENS13_INSA_13SM90_TMA_LOADENS15_IS17_S19_NSV_INSB_IJNSB_IJS1A_S1A_EEES1D_S1F_EEENSB_IJS1I_S1J_NSB_IJSW_NSC_ILi4096EEEEEEEEEEEEEvEEEENS_8epilogue10collective6detail29Sm90TmaWarpSpecializedAdapterINS21_15DefaultEpilogueISL_NSB_IJNSB_IJllllEEESD_SW_EEES26_NS20_6thread17LinearCombinationISL_Li1EffLNS27_9ScaleType4KindE0ELNS_15FloatRoundStyleE2ESL_EENS_4gemm15EpilogueDefaultEEEEEvvEEEEvNT_6ParamsE)
        /*0008*/ 	.word	0x0000005a


	//----- nvinfo : EIATTR_FRAME_SIZE
	.align		4
.L_12:
        /*000c*/ 	.byte	0x04, 0x11
        /*000e*/ 	.short	(.L_14 - .L_13)
	.align		4
.L_13:
        /*0010*/ 	.word	index@(_ZN7cutlass13device_kernelINS_4conv6kernel13ConvUniversalINS1_16ConvProblemShapeILNS1_8OperatorE0ELi3EEENS1_10collective14CollectiveConvINS1_46MainloopSm90TmaGmmaWarpSpecializedImplicitGemmILS5_0ELi9ELi3EN4cute5tupleIJNSA_1CILi1EEESD_SD_EEENS1_36KernelImplicitTmaWarpSpecializedSm90ELi1EEENSB_IJNSC_ILi128EEENSC_ILi64EEENSB_IJSI_EEEEEENS_6half_tESL_NSA_8TiledMMAINSA_8MMA_AtomIJNSA_4SM904GMMA25MMA_64x64x16_F32F16F16_SSILNSP_5MajorE0ELSR_0ELNSP_7ScaleInE1ELSS_1EEEEEENSA_6LayoutISE_NSB_IJNSC_ILi0EEESW_SW_EEEEENSB_IJNSA_10UnderscoreESZ_SZ_EEEEENS7_6detail26Sm90ImplicitGemmTileTraitsINSA_20SM90_TMA_LOAD_IM2COLENSA_14ComposedLayoutINSA_7SwizzleILi3ELi4ELi3EEENSA_18smem_ptr_flag_bitsILi16EEENSV_INSB_IJNSB_IJNSC_ILi8EEENSC_ILi16EEEEEENSB_IJSI_SD_EEENSB_IJSD_NSC_ILi9EEEEEEEEENSB_IJNSB_IJSI_NSC_ILi512EEEEEENSB_IJSD_SW_EEENSB_IJSW_NSC_ILi8192EEEEEEEEEEEEEvEENS13_INSA_13SM90_TMA_LOADENS15_IS17_S19_NSV_INSB_IJNSB_IJS1A_S1A_EEES1D_S1F_EEENSB_IJS1I_S1J_NSB_IJSW_NSC_ILi4096EEEEEEEEEEEEEvEEEENS_8epilogue10collective6detail29Sm90TmaWarpSpecializedAdapterINS21_15DefaultEpilogueISL_NSB_IJNSB_IJllllEEESD_SW_EEES26_NS20_6thread17LinearCombinationISL_Li1EffLNS27_9ScaleType4KindE0ELNS_15FloatRoundStyleE2ESL_EENS_4gemm15EpilogueDefaultEEEEEvvEEEEvNT_6ParamsE)
        /*0014*/ 	.word	0x00000000


	//----- nvinfo : EIATTR_MIN_STACK_SIZE
	.align		4
.L_14:
        /*0018*/ 	.byte	0x04, 0x12
        /*001a*/ 	.short	(.L_16 - .L_15)
	.align		4
.L_15:
        /*001c*/ 	.word	index@(_ZN7cutlass13device_kernelINS_4conv6kernel13ConvUniversalINS1_16ConvProblemShapeILNS1_8OperatorE0ELi3EEENS1_10collective14CollectiveConvINS1_46MainloopSm90TmaGmmaWarpSpecializedImplicitGemmILS5_0ELi9ELi3EN4cute5tupleIJNSA_1CILi1EEESD_SD_EEENS1_36KernelImplicitTmaWarpSpecializedSm90ELi1EEENSB_IJNSC_ILi128EEENSC_ILi64EEENSB_IJSI_EEEEEENS_6half_tESL_NSA_8TiledMMAINSA_8MMA_AtomIJNSA_4SM904GMMA25MMA_64x64x16_F32F16F16_SSILNSP_5MajorE0ELSR_0ELNSP_7ScaleInE1ELSS_1EEEEEENSA_6LayoutISE_NSB_IJNSC_ILi0EEESW_SW_EEEEENSB_IJNSA_10UnderscoreESZ_SZ_EEEEENS7_6detail26Sm90ImplicitGemmTileTraitsINSA_20SM90_TMA_LOAD_IM2COLENSA_14ComposedLayoutINSA_7SwizzleILi3ELi4ELi3EEENSA_18smem_ptr_flag_bitsILi16EEENSV_INSB_IJNSB_IJNSC_ILi8EEENSC_ILi16EEEEEENSB_IJSI_SD_EEENSB_IJSD_NSC_ILi9EEEEEEEEENSB_IJNSB_IJSI_NSC_ILi512EEEEEENSB_IJSD_SW_EEENSB_IJSW_NSC_ILi8192EEEEEEEEEEEEEvEENS13_INSA_13SM90_TMA_LOADENS15_IS17_S19_NSV_INSB_IJNSB_IJS1A_S1A_EEES1D_S1F_EEENSB_IJS1I_S1J_NSB_IJSW_NSC_ILi4096EEEEEEEEEEEEEvEEEENS_8epilogue10collective6detail29Sm90TmaWarpSpecializedAdapterINS21_15DefaultEpilogueISL_NSB_IJNSB_IJllllEEESD_SW_EEES26_NS20_6thread17LinearCombinationISL_Li1EffLNS27_9ScaleType4KindE0ELNS_15FloatRoundStyleE2ESL_EENS_4gemm15EpilogueDefaultEEEEEvvEEEEvNT_6ParamsE)
        /*0020*/ 	.word	0x00000000
.L_16:


//--------------------- .nv.compat                --------------------------
	.section	.nv.compat,"",@"SHT_CUDA_COMPAT_INFO"
	.align	4
        /*0000*/ 	.byte	0x02, 0x09, 0x01, 0x00, 0x02, 0x02, 0x04, 0x00, 0x02, 0x05, 0x05, 0x00, 0x03, 0x07, 0x01, 0x01
        /*0010*/ 	.byte	0x02, 0x03, 0x01, 0x00, 0x02, 0x06, 0x01, 0x00, 0x04, 0x0b, 0x08, 0x00, 0x00, 0x00, 0x00, 0x00
        /*0020*/ 	.byte	0x00, 0x00, 0x00, 0x00


//--------------------- .nv.info._ZN7cutlass13device_kernelINS_4conv6kernel13ConvUniversalINS1_16ConvProblemShapeILNS1_8OperatorE0ELi3EEENS1_10collective14CollectiveConvINS1_46MainloopSm90TmaGmmaWarpSpecializedImplicitGemmILS5_0ELi9ELi3EN4cute5tupleIJNSA_1CILi1EEESD_SD_EEENS1_36KernelImplicitTmaWarpSpecializedSm90ELi1EEENSB_IJNSC_ILi128EEENSC_ILi64EEENSB_IJSI_EEEEEENS_6half_tESL_NSA_8TiledMMAINSA_8MMA_AtomIJNSA_4SM904GMMA25MMA_64x64x16_F32F16F16_SSILNSP_5MajorE0ELSR_0ELNSP_7ScaleInE1ELSS_1EEEEEENSA_6LayoutISE_NSB_IJNSC_ILi0EEESW_SW_EEEEENSB_IJNSA_10UnderscoreESZ_SZ_EEEEENS7_6detail26Sm90ImplicitGemmTileTraitsINSA_20SM90_TMA_LOAD_IM2COLENSA_14ComposedLayoutINSA_7SwizzleILi3ELi4ELi3EEENSA_18smem_ptr_flag_bitsILi16EEENSV_INSB_IJNSB_IJNSC_ILi8EEENSC_ILi16EEEEEENSB_IJSI_SD_EEENSB_IJSD_NSC_ILi9EEEEEEEEENSB_IJNSB_IJSI_NSC_ILi512EEEEEENSB_IJSD_SW_EEENSB_IJSW_NSC_ILi8192EEEEEEEEEEEEEvEENS13_INSA_13SM90_TMA_LOADENS15_IS17_S19_NSV_INSB_IJNSB_IJS1A_S1A_EEES1D_S1F_EEENSB_IJS1I_S1J_NSB_IJSW_NSC_ILi4096EEEEEEEEEEEEEvEEEENS_8epilogue10collective6detail29Sm90TmaWarpSpecializedAdapterINS21_15DefaultEpilogueISL_NSB_IJNSB_IJllllEEESD_SW_EEES26_NS20_6thread17LinearCombinationISL_Li1EffLNS27_9ScaleType4KindE0ELNS_15FloatRoundStyleE2ESL_EENS_4gemm15EpilogueDefaultEEEEEvvEEEEvNT_6ParamsE --------------------------
	.section	.nv.info._ZN7cutlass13device_kernelINS_4conv6kernel13ConvUniversalINS1_16ConvProblemShapeILNS1_8OperatorE0ELi3EEENS1_10collective14CollectiveConvINS1_46MainloopSm90TmaGmmaWarpSpecializedImplicitGemmILS5_0ELi9ELi3EN4cute5tupleIJNSA_1CILi1EEESD_SD_EEENS1_36KernelImplicitTmaWarpSpecializedSm90ELi1EEENSB_IJNSC_ILi128EEENSC_ILi64EEENSB_IJSI_EEEEEENS_6half_tESL_NSA_8TiledMMAINSA_8MMA_AtomIJNSA_4SM904GMMA25MMA_64x64x16_F32F16F16_SSILNSP_5MajorE0ELSR_0ELNSP_7ScaleInE1ELSS_1EEEEEENSA_6LayoutISE_NSB_IJNSC_ILi0EEESW_SW_EEEEENSB_IJNSA_10UnderscoreESZ_SZ_EEEEENS7_6detail26Sm90ImplicitGemmTileTraitsINSA_20SM90_TMA_LOAD_IM2COLENSA_14ComposedLayoutINSA_7SwizzleILi3ELi4ELi3EEENSA_18smem_ptr_flag_bitsILi16EEENSV_INSB_IJNSB_IJNSC_ILi8EEENSC_ILi16EEEEEENSB_IJSI_SD_EEENSB_IJSD_NSC_ILi9EEEEEEEEENSB_IJNSB_IJSI_NSC_ILi512EEEEEENSB_IJSD_SW_EEENSB_IJSW_NSC_ILi8192EEEEEEEEEEEEEvEENS13_INSA_13SM90_TMA_LOADENS15_IS17_S19_NSV_INSB_IJNSB_IJS1A_S1A_EEES1D_S1F_EEENSB_IJS1I_S1J_NSB_IJSW_NSC_ILi4096EEEEEEEEEEEEEvEEEENS_8epilogue10collective6detail29Sm90TmaWarpSpecializedAdapterINS21_15DefaultEpilogueISL_NSB_IJNSB_IJllllEEESD_SW_EEES26_NS20_6thread17LinearCombinationISL_Li1EffLNS27_9ScaleType4KindE0ELNS_15FloatRoundStyleE2ESL_EENS_4gemm15EpilogueDefaultEEEEEvvEEEEvNT_6ParamsE,"",@"SHT_CUDA_INFO"
	.sectionflags	@""
	.align	4


	//----- nvinfo : EIATTR_CUDA_API_VERSION
	.align		4
        /*0000*/ 	.byte	0x04, 0x37
        /*0002*/ 	.short	(.L_18 - .L_17)
.L_17:
        /*0004*/ 	.word	0x00000082


	//----- nvinfo : EIATTR_KPARAM_INFO
	.align		4
.L_18:
        /*0008*/ 	.byte	0x04, 0x17
        /*000a*/ 	.short	(.L_20 - .L_19)
.L_19:
        /*000c*/ 	.word	0x00000000
        /*0010*/ 	.short	0x0000
        /*0012*/ 	.short	0x0070
        /*0014*/ 	.byte	0x00, 0xf0, 0x01, 0x10


	//----- nvinfo : EIATTR_SPARSE_MMA_MASK
	.align		4
.L_20:
        /*0018*/ 	.byte	0x03, 0x50
        /*001a*/ 	.short	0x0000


	//----- nvinfo : EIATTR_MAXREG_COUNT
	.align		4
        /*001c*/ 	.byte	0x03, 0x1b
        /*001e*/ 	.short	0x00ff


	//----- nvinfo : EIATTR_NUM_BARRIERS
	.align		4
        /*0020*/ 	.byte	0x02, 0x4c
        /*0022*/ 	.byte	0x01
	.zero		1


	//----- nvinfo : EIATTR_MERCURY_ISA_VERSION
	.align		4
        /*0024*/ 	.byte	0x03, 0x5f
        /*0026*/ 	.short	0x0101


	//----- nvinfo : EIATTR_COOP_GROUP_MASK_REGIDS
	.align		4
        /*0028*/ 	.byte	0x04, 0x29
        /*002a*/ 	.short	(.L_22 - .L_21)


	//   ....[0]....
.L_21:
        /*002c*/ 	.word	0xffffffff


	//   ....[1]....
        /*0030*/ 	.word	0xffffffff


	//   ....[2]....
        /*0034*/ 	.word	0xffffffff


	//----- nvinfo : EIATTR_COOP_GROUP_INSTR_OFFSETS
	.align		4
.L_22:
        /*0038*/ 	.byte	0x04, 0x28
        /*003a*/ 	.short	(.L_24 - .L_23)


	//   ....[0]....
.L_23:
        /*003c*/ 	.word	0x00000060


	//   ....[1]....
        /*0040*/ 	.word	0x00000070


	//   ....[2]....
        /*0044*/ 	.word	0x00000130


	//----- nvinfo : EIATTR_MBARRIER_INSTR_OFFSETS
	.align		4
.L_24:
        /*0048*/ 	.byte	0x04, 0x39
        /*004a*/ 	.short	(.L_26 - .L_25)


	//   ....[0]....
.L_25:
        /*004c*/ 	.word	0x00000270
        /*0050*/ 	.word	0x000000ff
        /*0054*/ 	.word	0x00036000
        /*0058*/ 	.short	0x0100
        /*005a*/ 	.byte	0x08
	.zero		1


	//   ....[1]....
        /*005c*/ 	.word	0x00000280
        /*0060*/ 	.word	0x000000ff
        /*0064*/ 	.word	0x00036048
        /*0068*/ 	.short	0x0100
        /*006a*/ 	.byte	0x08
	.zero		1


	//   ....[2]....
        /*006c*/ 	.word	0x00000290
        /*0070*/ 	.word	0x000000ff
        /*0074*/ 	.word	0x00036008
        /*0078*/ 	.short	0x0100
        /*007a*/ 	.byte	0x08
	.zero		1


	//   ....[3]....
        /*007c*/ 	.word	0x000002a0
        /*0080*/ 	.word	0x000000ff
        /*0084*/ 	.word	0x00036050
        /*0088*/ 	.short	0x0100
        /*008a*/ 	.byte	0x08
	.zero		1


	//   ....[4]....
        /*008c*/ 	.word	0x000002b0
        /*0090*/ 	.word	0x000000ff
        /*0094*/ 	.word	0x00036010
        /*0098*/ 	.short	0x0100
        /*009a*/ 	.byte	0x08
	.zero		1


	//   ....[5]....
        /*009c*/ 	.word	0x000002c0
        /*00a0*/ 	.word	0x000000ff
        /*00a4*/ 	.word	0x00036058
        /*00a8*/ 	.short	0x0100
        /*00aa*/ 	.byte	0x08
	.zero		1


	//   ....[6]....
        /*00ac*/ 	.word	0x000002d0
        /*00b0*/ 	.word	0x000000ff
        /*00b4*/ 	.word	0x00036018
        /*00b8*/ 	.short	0x0100
        /*00ba*/ 	.byte	0x08
	.zero		1


	//   ....[7]....
        /*00bc*/ 	.word	0x000002e0
        /*00c0*/ 	.word	0x000000ff
        /*00c4*/ 	.word	0x00036060
        /*00c8*/ 	.short	0x0100
        /*00ca*/ 	.byte	0x08
	.zero		1


	//   ....[8]....
        /*00cc*/ 	.word	0x000002f0
        /*00d0*/ 	.word	0x000000ff
        /*00d4*/ 	.word	0x00036020
        /*00d8*/ 	.short	0x0100
        /*00da*/ 	.byte	0x08
	.zero		1


	//   ....[9]....
        /*00dc*/ 	.word	0x00000300
        /*00e0*/ 	.word	0x000000ff
        /*00e4*/ 	.word	0x00036068
        /*00e8*/ 	.short	0x0100
        /*00ea*/ 	.byte	0x08
	.zero		1


	//   ....[10]....
        /*00ec*/ 	.word	0x00000310
        /*00f0*/ 	.word	0x000000ff
        /*00f4*/ 	.word	0x00036028
        /*00f8*/ 	.short	0x0100
        /*00fa*/ 	.byte	0x08
	.zero		1


	//   ....[11]....
        /*00fc*/ 	.word	0x00000320
        /*0100*/ 	.word	0x000000ff
        /*0104*/ 	.word	0x00036070
        /*0108*/ 	.short	0x0100
        /*010a*/ 	.byte	0x08
	.zero		1


	//   ....[12]....
        /*010c*/ 	.word	0x00000330
        /*0110*/ 	.word	0x000000ff
        /*0114*/ 	.word	0x00036030
        /*0118*/ 	.short	0x0100
        /*011a*/ 	.byte	0x08
	.zero		1


	//   ....[13]....
        /*011c*/ 	.word	0x00000340
        /*0120*/ 	.word	0x000000ff
        /*0124*/ 	.word	0x00036078
        /*0128*/ 	.short	0x0100
        /*012a*/ 	.byte	0x08
	.zero		1


	//   ....[14]....
        /*012c*/ 	.word	0x00000350
        /*0130*/ 	.word	0x000000ff
        /*0134*/ 	.word	0x00036038
        /*0138*/ 	.short	0x0100
        /*013a*/ 	.byte	0x08
	.zero		1


	//   ....[15]....
        /*013c*/ 	.word	0x00000360
        /*0140*/ 	.word	0x000000ff
        /*0144*/ 	.word	0x00036080
        /*0148*/ 	.short	0x0100
        /*014a*/ 	.byte	0x08
	.zero		1


	//   ....[16]....
        /*014c*/ 	.word	0x00000370
        /*0150*/ 	.word	0x000000ff
        /*0154*/ 	.word	0x00036040
        /*0158*/ 	.short	0x0100
        /*015a*/ 	.byte	0x08
	.zero		1


	//   ....[17]....
        /*015c*/ 	.word	0x00000380
        /*0160*/ 	.word	0x000000ff
        /*0164*/ 	.word	0x00036088
        /*0168*/ 	.short	0x0100
        /*016a*/ 	.byte	0x08
	.zero		1


	//   ....[18]....
        /*016c*/ 	.word	0x00000a50
        /*0170*/ 	.word	0x00000005
        /*0174*/ 	.word	0x00036000
        /*0178*/ 	.short	0x010a
        /*017a*/ 	.byte	0x3f
	.zero		1


	//   ....[19]....
        /*017c*/ 	.word	0x00000ef0
        /*0180*/ 	.word	0x00000006
        /*0184*/ 	.word	0x00036000
        /*0188*/ 	.short	0x010a
        /*018a*/ 	.byte	0x3f
	.zero		1


	//   ....[20]....
        /*018c*/ 	.word	0x00001210
        /*0190*/ 	.word	0x000000ff
        /*0194*/ 	.word	0x00000000
        /*0198*/ 	.short	0x0101
        /*019a*/ 	.byte	0x08
	.zero		1


	//   ....[21]....
        /*019c*/ 	.word	0x00001400
        /*01a0*/ 	.word	0x00000003
        /*01a4*/ 	.word	0x00000000
        /*01a8*/ 	.short	0x0101
        /*01aa*/ 	.byte	0x3f
	.zero		1


	//   ....[22]....
        /*01ac*/ 	.word	0x000061f0
        /*01b0*/ 	.word	0x00000011
        /*01b4*/ 	.word	0x00036048
        /*01b8*/ 	.short	0x010a
        /*01ba*/ 	.byte	0x3f
	.zero		1


	//   ....[23]....
        /*01bc*/ 	.word	0x000069e0
        /*01c0*/ 	.word	0x00000004
        /*01c4*/ 	.word	0x00000000
        /*01c8*/ 	.short	0x010a
        /*01ca*/ 	.byte	0x3f
	.zero		1


	//   ....[24]....
        /*01cc*/ 	.word	0x00006a90
        /*01d0*/ 	.word	0x00000000
        /*01d4*/ 	.word	0x00000000
        /*01d8*/ 	.short	0x010a
        /*01da*/ 	.byte	0x3f
	.zero		1


	//   ....[25]....
        /*01dc*/ 	.word	0x00006b40
        /*01e0*/ 	.word	0x00000000
        /*01e4*/ 	.word	0x00000000
        /*01e8*/ 	.short	0x010a
        /*01ea*/ 	.byte	0x3f
	.zero		1


	//   ....[26]....
        /*01ec*/ 	.word	0x00006bf0
        /*01f0*/ 	.word	0x00000000
        /*01f4*/ 	.word	0x00000000
        /*01f8*/ 	.short	0x010a
        /*01fa*/ 	.byte	0x3f
	.zero		1


	//   ....[27]....
        /*01fc*/ 	.word	0x00006ca0
        /*0200*/ 	.word	0x00000000
        /*0204*/ 	.word	0x00000000
        /*0208*/ 	.short	0x010a
        /*020a*/ 	.byte	0x3f
	.zero		1


	//   ....[28]....
        /*020c*/ 	.word	0x00006d50
        /*0210*/ 	.word	0x00000000
        /*0214*/ 	.word	0x00000000
        /*0218*/ 	.short	0x010a
        /*021a*/ 	.byte	0x3f
	.zero		1


	//   ....[29]....
        /*021c*/ 	.word	0x00006e00
        /*0220*/ 	.word	0x00000000
        /*0224*/ 	.word	0x00000000
        /*0228*/ 	.short	0x010a
        /*022a*/ 	.byte	0x3f
	.zero		1


	//   ....[30]....
        /*022c*/ 	.word	0x00006eb0
        /*0230*/ 	.word	0x00000000
        /*0234*/ 	.word	0x00000000
        /*0238*/ 	.short	0x010a
        /*023a*/ 	.byte	0x3f
	.zero		1


	//   ....[31]....
        /*023c*/ 	.word	0x00006f60
        /*0240*/ 	.word	0x00000003
        /*0244*/ 	.word	0x00000000
        /*0248*/ 	.short	0x010a
        /*024a*/ 	.byte	0x3f
	.zero		1


	//----- nvinfo : EIATTR_NUM_MBARRIERS
	.align		4
.L_26:
        /*024c*/ 	.byte	0x03, 0x38
        /*024e*/ 	.short	0x0012


	//----- nvinfo : EIATTR_EXIT_INSTR_OFFSETS
	.align		4
        /*0250*/ 	.byte	0x04, 0x1c
        /*0252*/ 	.short	(.L_28 - .L_27)


	//   ....[0]....
.L_27:
        /*0254*/ 	.word	0x00000780


	//   ....[1]....
        /*0258*/ 	.word	0x00001550


	//   ....[2]....
        /*025c*/ 	.word	0x00004920


	//   ....[3]....
        /*0260*/ 	.word	0x00004950


	//   ....[4]....
        /*0264*/ 	.word	0x00005fb0


	//   ....[5]....
        /*0268*/ 	.word	0x00005fe0


	//   ....[6]....
        /*026c*/ 	.word	0x00006000


	//   ....[7]....
        /*0270*/ 	.word	0x000068d0


	//   ....[8]....
        /*0274*/ 	.word	0x00006f90


	//----- nvinfo : EIATTR_MAX_THREADS
	.align		4
.L_28:
        /*0278*/ 	.byte	0x04, 0x05
        /*027a*/ 	.short	(.L_30 - .L_29)
.L_29:
        /*027c*/ 	.word	0x00000100
        /*0280*/ 	.word	0x00000001
        /*0284*/ 	.word	0x00000001


	//----- nvinfo : EIATTR_CRS_STACK_SIZE
	.align		4
.L_30:
        /*0288*/ 	.byte	0x04, 0x1e
        /*028a*/ 	.short	(.L_32 - .L_31)
.L_31:
        /*028c*/ 	.word	0x00000000


	//----- nvinfo : EIATTR_CBANK_PARAM_SIZE
	.align		4
.L_32:
        /*0290*/ 	.byte	0x03, 0x19
        /*0292*/ 	.short	0x0470


	//----- nvinfo : EIATTR_PARAM_CBANK
	.align		4
        /*0294*/ 	.byte	0x04, 0x0a
        /*0296*/ 	.short	(.L_34 - .L_33)
	.align		4
.L_33:
        /*0298*/ 	.word	index@(.nv.constant0._ZN7cutlass13device_kernelINS_4conv6kernel13ConvUniversalINS1_16ConvProblemShapeILNS1_8OperatorE0ELi3EEENS1_10collective14CollectiveConvINS1_46MainloopSm90TmaGmmaWarpSpecializedImplicitGemmILS5_0ELi9ELi3EN4cute5tupleIJNSA_1CILi1EEESD_SD_EEENS1_36KernelImplicitTmaWarpSpecializedSm90ELi1EEENSB_IJNSC_ILi128EEENSC_ILi64EEENSB_IJSI_EEEEEENS_6half_tESL_NSA_8TiledMMAINSA_8MMA_AtomIJNSA_4SM904GMMA25MMA_64x64x16_F32F16F16_SSILNSP_5MajorE0ELSR_0ELNSP_7ScaleInE1ELSS_1EEEEEENSA_6LayoutISE_NSB_IJNSC_ILi0EEESW_SW_EEEEENSB_IJNSA_10UnderscoreESZ_SZ_EEEEENS7_6detail26Sm90ImplicitGemmTileTraitsINSA_20SM90_TMA_LOAD_IM2COLENSA_14ComposedLayoutINSA_7SwizzleILi3ELi4ELi3EEENSA_18smem_ptr_flag_bitsILi16EEENSV_INSB_IJNSB_IJNSC_ILi8EEENSC_ILi16EEEEEENSB_IJSI_SD_EEENSB_IJSD_NSC_ILi9EEEEEEEEENSB_IJNSB_IJSI_NSC_ILi512EEEEEENSB_IJSD_SW_EEENSB_IJSW_NSC_ILi8192EEEEEEEEEEEEEvEENS13_INSA_13SM90_TMA_LOADENS15_IS17_S19_NSV_INSB_IJNSB_IJS1A_S1A_EEES1D_S1F_EEENSB_IJS1I_S1J_NSB_IJSW_NSC_ILi4096EEEEEEEEEEEEEvEEEENS_8epilogue10collective6detail29Sm90TmaWarpSpecializedAdapterINS21_15DefaultEpilogueISL_NSB_IJNSB_IJllllEEESD_SW_EEES26_NS20_6thread17LinearCombinationISL_Li1EffLNS27_9ScaleType4KindE0ELNS_15FloatRoundStyleE2ESL_EENS_4gemm15EpilogueDefaultEEEEEvvEEEEvNT_6ParamsE)
        /*029c*/ 	.short	0x0210
        /*029e*/ 	.short	0x0470


	//----- nvinfo : EIATTR_SW_WAR
	.align		4
.L_34:
        /*02a0*/ 	.byte	0x04, 0x36
        /*02a2*/ 	.short	(.L_36 - .L_35)
.L_35:
        /*02a4*/ 	.word	0x00000008
.L_36:


//--------------------- .nv.callgraph             --------------------------
	.section	.nv.callgraph,"",@"SHT_CUDA_CALLGRAPH"
	.align	4
	.sectionentsize	8
	.align		4
        /*0000*/ 	.word	0x00000000
	.align		4
        /*0004*/ 	.word	0xffffffff
	.align		4
        /*0008*/ 	.word	0x00000000
	.align		4
        /*000c*/ 	.word	0xfffffffe
	.align		4
        /*0010*/ 	.word	0x00000000
	.align		4
        /*0014*/ 	.word	0xfffffffd
	.align		4
        /*0018*/ 	.word	0x00000000
	.align		4
        /*001c*/ 	.word	0xfffffffc


//--------------------- .nv.constant4             --------------------------
	.section	.nv.constant4,"a",@progbits
	.align	8
	.align		8
.nv.constant4:
        /*0000*/ 	.dword	_ZN39_INTERNAL_743f52e2_4_k_cu_a1499027_29954cuda3std3__45__cpo5beginE
	.align		8
        /*0008*/ 	.dword	_ZN39_INTERNAL_743f52e2_4_k_cu_a1499027_29954cuda3std3__45__cpo3endE
	.align		8
        /*0010*/ 	.dword	_ZN39_INTERNAL_743f52e2_4_k_cu_a1499027_29954cuda3std3__45__cpo6cbeginE
	.align		8
        /*0018*/ 	.dword	_ZN39_INTERNAL_743f52e2_4_k_cu_a1499027_29954cuda3std3__45__cpo4cendE
	.align		8
        /*0020*/ 	.dword	_ZN39_INTERNAL_743f52e2_4_k_cu_a1499027_29954cuda3std3__441_GLOBAL__N__743f52e2_4_k_cu_a1499027_29956ignoreE
	.align		8
        /*0028*/ 	.dword	_ZN39_INTERNAL_743f52e2_4_k_cu_a1499027_29954cuda3std3__419piecewise_constructE
	.align		8
        /*0030*/ 	.dword	_ZN39_INTERNAL_743f52e2_4_k_cu_a1499027_29954cuda3std3__48in_placeE
	.align		8
        /*0038*/ 	.dword	_ZN39_INTERNAL_743f52e2_4_k_cu_a1499027_29954cuda3std6ranges3__45__cpo4swapE
	.align		8
        /*0040*/ 	.dword	_ZN39_INTERNAL_743f52e2_4_k_cu_a1499027_29954cuda3std6ranges3__45__cpo9iter_moveE
	.align		8
        /*0048*/ 	.dword	_ZN39_INTERNAL_743f52e2_4_k_cu_a1499027_29954cute7productE
	.align		8
        /*0050*/ 	.dword	_ZN39_INTERNAL_743f52e2_4_k_cu_a1499027_29954cute1_E


//--------------------- .text._ZN7cutlass13device_kernelINS_4conv6kernel13ConvUniversalINS1_16ConvProblemShapeILNS1_8OperatorE0ELi3EEENS1_10collective14CollectiveConvINS1_46MainloopSm90TmaGmmaWarpSpecializedImplicitGemmILS5_0ELi9ELi3EN4cute5tupleIJNSA_1CILi1EEESD_SD_EEENS1_36KernelImplicitTmaWarpSpecializedSm90ELi1EEENSB_IJNSC_ILi128EEENSC_ILi64EEENSB_IJSI_EEEEEENS_6half_tESL_NSA_8TiledMMAINSA_8MMA_AtomIJNSA_4SM904GMMA25MMA_64x64x16_F32F16F16_SSILNSP_5MajorE0ELSR_0ELNSP_7ScaleInE1ELSS_1EEEEEENSA_6LayoutISE_NSB_IJNSC_ILi0EEESW_SW_EEEEENSB_IJNSA_10UnderscoreESZ_SZ_EEEEENS7_6detail26Sm90ImplicitGemmTileTraitsINSA_20SM90_TMA_LOAD_IM2COLENSA_14ComposedLayoutINSA_7SwizzleILi3ELi4ELi3EEENSA_18smem_ptr_flag_bitsILi16EEENSV_INSB_IJNSB_IJNSC_ILi8EEENSC_ILi16EEEEEENSB_IJSI_SD_EEENSB_IJSD_NSC_ILi9EEEEEEEEENSB_IJNSB_IJSI_NSC_ILi512EEEEEENSB_IJSD_SW_EEENSB_IJSW_NSC_ILi8192EEEEEEEEEEEEEvEENS13_INSA_13SM90_TMA_LOADENS15_IS17_S19_NSV_INSB_IJNSB_IJS1A_S1A_EEES1D_S1F_EEENSB_IJS1I_S1J_NSB_IJSW_NSC_ILi4096EEEEEEEEEEEEEvEEEENS_8epilogue10collective6detail29Sm90TmaWarpSpecializedAdapterINS21_15DefaultEpilogueISL_NSB_IJNSB_IJllllEEESD_SW_EEES26_NS20_6thread17LinearCombinationISL_Li1EffLNS27_9ScaleType4KindE0ELNS_15FloatRoundStyleE2ESL_EENS_4gemm15EpilogueDefaultEEEEEvvEEEEvNT_6ParamsE --------------------------
	.section	.text._ZN7cutlass13device_kernelINS_4conv6kernel13ConvUniversalINS1_16ConvProblemShapeILNS1_8OperatorE0ELi3EEENS1_10collective14CollectiveConvINS1_46MainloopSm90TmaGmmaWarpSpecializedImplicitGemmILS5_0ELi9ELi3EN4cute5tupleIJNSA_1CILi1EEESD_SD_EEENS1_36KernelImplicitTmaWarpSpecializedSm90ELi1EEENSB_IJNSC_ILi128EEENSC_ILi64EEENSB_IJSI_EEEEEENS_6half_tESL_NSA_8TiledMMAINSA_8MMA_AtomIJNSA_4SM904GMMA25MMA_64x64x16_F32F16F16_SSILNSP_5MajorE0ELSR_0ELNSP_7ScaleInE1ELSS_1EEEEEENSA_6LayoutISE_NSB_IJNSC_ILi0EEESW_SW_EEEEENSB_IJNSA_10UnderscoreESZ_SZ_EEEEENS7_6detail26Sm90ImplicitGemmTileTraitsINSA_20SM90_TMA_LOAD_IM2COLENSA_14ComposedLayoutINSA_7SwizzleILi3ELi4ELi3EEENSA_18smem_ptr_flag_bitsILi16EEENSV_INSB_IJNSB_IJNSC_ILi8EEENSC_ILi16EEEEEENSB_IJSI_SD_EEENSB_IJSD_NSC_ILi9EEEEEEEEENSB_IJNSB_IJSI_NSC_ILi512EEEEEENSB_IJSD_SW_EEENSB_IJSW_NSC_ILi8192EEEEEEEEEEEEEvEENS13_INSA_13SM90_TMA_LOADENS15_IS17_S19_NSV_INSB_IJNSB_IJS1A_S1A_EEES1D_S1F_EEENSB_IJS1I_S1J_NSB_IJSW_NSC_ILi4096EEEEEEEEEEEEEvEEEENS_8epilogue10collective6detail29Sm90TmaWarpSpecializedAdapterINS21_15DefaultEpilogueISL_NSB_IJNSB_IJllllEEESD_SW_EEES26_NS20_6thread17LinearCombinationISL_Li1EffLNS27_9ScaleType4KindE0ELNS_15FloatRoundStyleE2ESL_EENS_4gemm15EpilogueDefaultEEEEEvvEEEEvNT_6ParamsE,"ax",@progbits
	.align	128
.text._ZN7cutlass13device_kernelINS_4conv6kernel13ConvUniversalINS1_16ConvProblemShapeILNS1_8OperatorE0ELi3EEENS1_10collective14CollectiveConvINS1_46MainloopSm90TmaGmmaWarpSpecializedImplicitGemmILS5_0ELi9ELi3EN4cute5tupleIJNSA_1CILi1EEESD_SD_EEENS1_36KernelImplicitTmaWarpSpecializedSm90ELi1EEENSB_IJNSC_ILi128EEENSC_ILi64EEENSB_IJSI_EEEEEENS_6half_tESL_NSA_8TiledMMAINSA_8MMA_AtomIJNSA_4SM904GMMA25MMA_64x64x16_F32F16F16_SSILNSP_5MajorE0ELSR_0ELNSP_7ScaleInE1ELSS_1EEEEEENSA_6LayoutISE_NSB_IJNSC_ILi0EEESW_SW_EEEEENSB_IJNSA_10UnderscoreESZ_SZ_EEEEENS7_6detail26Sm90ImplicitGemmTileTraitsINSA_20SM90_TMA_LOAD_IM2COLENSA_14ComposedLayoutINSA_7SwizzleILi3ELi4ELi3EEENSA_18smem_ptr_flag_bitsILi16EEENSV_INSB_IJNSB_IJNSC_ILi8EEENSC_ILi16EEEEEENSB_IJSI_SD_EEENSB_IJSD_NSC_ILi9EEEEEEEEENSB_IJNSB_IJSI_NSC_ILi512EEEEEENSB_IJSD_SW_EEENSB_IJSW_NSC_ILi8192EEEEEEEEEEEEEvEENS13_INSA_13SM90_TMA_LOADENS15_IS17_S19_NSV_INSB_IJNSB_IJS1A_S1A_EEES1D_S1F_EEENSB_IJS1I_S1J_NSB_IJSW_NSC_ILi4096EEEEEEEEEEEEEvEEEENS_8epilogue10collective6detail29Sm90TmaWarpSpecializedAdapterINS21_15DefaultEpilogueISL_NSB_IJNSB_IJllllEEESD_SW_EEES26_NS20_6thread17LinearCombinationISL_Li1EffLNS27_9ScaleType4KindE0ELNS_15FloatRoundStyleE2ESL_EENS_4gemm15EpilogueDefaultEEEEEvvEEEEvNT_6ParamsE:
        .type           _ZN7cutlass13device_kernelINS_4conv6kernel13ConvUniversalINS1_16ConvProblemShapeILNS1_8OperatorE0ELi3EEENS1_10collective14CollectiveConvINS1_46MainloopSm90TmaGmmaWarpSpecializedImplicitGemmILS5_0ELi9ELi3EN4cute5tupleIJNSA_1CILi1EEESD_SD_EEENS1_36KernelImplicitTmaWarpSpecializedSm90ELi1EEENSB_IJNSC_ILi128EEENSC_ILi64EEENSB_IJSI_EEEEEENS_6half_tESL_NSA_8TiledMMAINSA_8MMA_AtomIJNSA_4SM904GMMA25MMA_64x64x16_F32F16F16_SSILNSP_5MajorE0ELSR_0ELNSP_7ScaleInE1ELSS_1EEEEEENSA_6LayoutISE_NSB_IJNSC_ILi0EEESW_SW_EEEEENSB_IJNSA_10UnderscoreESZ_SZ_EEEEENS7_6detail26Sm90ImplicitGemmTileTraitsINSA_20SM90_TMA_LOAD_IM2COLENSA_14ComposedLayoutINSA_7SwizzleILi3ELi4ELi3EEENSA_18smem_ptr_flag_bitsILi16EEENSV_INSB_IJNSB_IJNSC_ILi8EEENSC_ILi16EEEEEENSB_IJSI_SD_EEENSB_IJSD_NSC_ILi9EEEEEEEEENSB_IJNSB_IJSI_NSC_ILi512EEEEEENSB_IJSD_SW_EEENSB_IJSW_NSC_ILi8192EEEEEEEEEEEEEvEENS13_INSA_13SM90_TMA_LOADENS15_IS17_S19_NSV_INSB_IJNSB_IJS1A_S1A_EEES1D_S1F_EEENSB_IJS1I_S1J_NSB_IJSW_NSC_ILi4096EEEEEEEEEEEEEvEEEENS_8epilogue10collective6detail29Sm90TmaWarpSpecializedAdapterINS21_15DefaultEpilogueISL_NSB_IJNSB_IJllllEEESD_SW_EEES26_NS20_6thread17LinearCombinationISL_Li1EffLNS27_9ScaleType4KindE0ELNS_15FloatRoundStyleE2ESL_EENS_4gemm15EpilogueDefaultEEEEEvvEEEEvNT_6ParamsE,@function
        .size           _ZN7cutlass13device_kernelINS_4conv6kernel13ConvUniversalINS1_16ConvProblemShapeILNS1_8OperatorE0ELi3EEENS1_10collective14CollectiveConvINS1_46MainloopSm90TmaGmmaWarpSpecializedImplicitGemmILS5_0ELi9ELi3EN4cute5tupleIJNSA_1CILi1EEESD_SD_EEENS1_36KernelImplicitTmaWarpSpecializedSm90ELi1EEENSB_IJNSC_ILi128EEENSC_ILi64EEENSB_IJSI_EEEEEENS_6half_tESL_NSA_8TiledMMAINSA_8MMA_AtomIJNSA_4SM904GMMA25MMA_64x64x16_F32F16F16_SSILNSP_5MajorE0ELSR_0ELNSP_7ScaleInE1ELSS_1EEEEEENSA_6LayoutISE_NSB_IJNSC_ILi0EEESW_SW_EEEEENSB_IJNSA_10UnderscoreESZ_SZ_EEEEENS7_6detail26Sm90ImplicitGemmTileTraitsINSA_20SM90_TMA_LOAD_IM2COLENSA_14ComposedLayoutINSA_7SwizzleILi3ELi4ELi3EEENSA_18smem_ptr_flag_bitsILi16EEENSV_INSB_IJNSB_IJNSC_ILi8EEENSC_ILi16EEEEEENSB_IJSI_SD_EEENSB_IJSD_NSC_ILi9EEEEEEEEENSB_IJNSB_IJSI_NSC_ILi512EEEEEENSB_IJSD_SW_EEENSB_IJSW_NSC_ILi8192EEEEEEEEEEEEEvEENS13_INSA_13SM90_TMA_LOADENS15_IS17_S19_NSV_INSB_IJNSB_IJS1A_S1A_EEES1D_S1F_EEENSB_IJS1I_S1J_NSB_IJSW_NSC_ILi4096EEEEEEEEEEEEEvEEEENS_8epilogue10collective6detail29Sm90TmaWarpSpecializedAdapterINS21_15DefaultEpilogueISL_NSB_IJNSB_IJllllEEESD_SW_EEES26_NS20_6thread17LinearCombinationISL_Li1EffLNS27_9ScaleType4KindE0ELNS_15FloatRoundStyleE2ESL_EENS_4gemm15EpilogueDefaultEEEEEvvEEEEvNT_6ParamsE,(.L_x_161 - _ZN7cutlass13device_kernelINS_4conv6kernel13ConvUniversalINS1_16ConvProblemShapeILNS1_8OperatorE0ELi3EEENS1_10collective14CollectiveConvINS1_46MainloopSm90TmaGmmaWarpSpecializedImplicitGemmILS5_0ELi9ELi3EN4cute5tupleIJNSA_1CILi1EEESD_SD_EEENS1_36KernelImplicitTmaWarpSpecializedSm90ELi1EEENSB_IJNSC_ILi128EEENSC_ILi64EEENSB_IJSI_EEEEEENS_6half_tESL_NSA_8TiledMMAINSA_8MMA_AtomIJNSA_4SM904GMMA25MMA_64x64x16_F32F16F16_SSILNSP_5MajorE0ELSR_0ELNSP_7ScaleInE1ELSS_1EEEEEENSA_6LayoutISE_NSB_IJNSC_ILi0EEESW_SW_EEEEENSB_IJNSA_10UnderscoreESZ_SZ_EEEEENS7_6detail26Sm90ImplicitGemmTileTraitsINSA_20SM90_TMA_LOAD_IM2COLENSA_14ComposedLayoutINSA_7SwizzleILi3ELi4ELi3EEENSA_18smem_ptr_flag_bitsILi16EEENSV_INSB_IJNSB_IJNSC_ILi8EEENSC_ILi16EEEEEENSB_IJSI_SD_EEENSB_IJSD_NSC_ILi9EEEEEEEEENSB_IJNSB_IJSI_NSC_ILi512EEEEEENSB_IJSD_SW_EEENSB_IJSW_NSC_ILi8192EEEEEEEEEEEEEvEENS13_INSA_13SM90_TMA_LOADENS15_IS17_S19_NSV_INSB_IJNSB_IJS1A_S1A_EEES1D_S1F_EEENSB_IJS1I_S1J_NSB_IJSW_NSC_ILi4096EEEEEEEEEEEEEvEEEENS_8epilogue10collective6detail29Sm90TmaWarpSpecializedAdapterINS21_15DefaultEpilogueISL_NSB_IJNSB_IJllllEEESD_SW_EEES26_NS20_6thread17LinearCombinationISL_Li1EffLNS27_9ScaleType4KindE0ELNS_15FloatRoundStyleE2ESL_EENS_4gemm15EpilogueDefaultEEEEEvvEEEEvNT_6ParamsE)
        .other          _ZN7cutlass13device_kernelINS_4conv6kernel13ConvUniversalINS1_16ConvProblemShapeILNS1_8OperatorE0ELi3EEENS1_10collective14CollectiveConvINS1_46MainloopSm90TmaGmmaWarpSpecializedImplicitGemmILS5_0ELi9ELi3EN4cute5tupleIJNSA_1CILi1EEESD_SD_EEENS1_36KernelImplicitTmaWarpSpecializedSm90ELi1EEENSB_IJNSC_ILi128EEENSC_ILi64EEENSB_IJSI_EEEEEENS_6half_tESL_NSA_8TiledMMAINSA_8MMA_AtomIJNSA_4SM904GMMA25MMA_64x64x16_F32F16F16_SSILNSP_5MajorE0ELSR_0ELNSP_7ScaleInE1ELSS_1EEEEEENSA_6LayoutISE_NSB_IJNSC_ILi0EEESW_SW_EEEEENSB_IJNSA_10UnderscoreESZ_SZ_EEEEENS7_6detail26Sm90ImplicitGemmTileTraitsINSA_20SM90_TMA_LOAD_IM2COLENSA_14ComposedLayoutINSA_7SwizzleILi3ELi4ELi3EEENSA_18smem_ptr_flag_bitsILi16EEENSV_INSB_IJNSB_IJNSC_ILi8EEENSC_ILi16EEEEEENSB_IJSI_SD_EEENSB_IJSD_NSC_ILi9EEEEEEEEENSB_IJNSB_IJSI_NSC_ILi512EEEEEENSB_IJSD_SW_EEENSB_IJSW_NSC_ILi8192EEEEEEEEEEEEEvEENS13_INSA_13SM90_TMA_LOADENS15_IS17_S19_NSV_INSB_IJNSB_IJS1A_S1A_EEES1D_S1F_EEENSB_IJS1I_S1J_NSB_IJSW_NSC_ILi4096EEEEEEEEEEEEEvEEEENS_8epilogue10collective6detail29Sm90TmaWarpSpecializedAdapterINS21_15DefaultEpilogueISL_NSB_IJNSB_IJllllEEESD_SW_EEES26_NS20_6thread17LinearCombinationISL_Li1EffLNS27_9ScaleType4KindE0ELNS_15FloatRoundStyleE2ESL_EENS_4gemm15EpilogueDefaultEEEEEvvEEEEvNT_6ParamsE,@"STO_CUDA_ENTRY STV_DEFAULT"
_ZN7cutlass13device_kernelINS_4conv6kernel13ConvUniversalINS1_16ConvProblemShapeILNS1_8OperatorE0ELi3EEENS1_10collective14CollectiveConvINS1_46MainloopSm90TmaGmmaWarpSpecializedImplicitGemmILS5_0ELi9ELi3EN4cute5tupleIJNSA_1CILi1EEESD_SD_EEENS1_36KernelImplicitTmaWarpSpecializedSm90ELi1EEENSB_IJNSC_ILi128EEENSC_ILi64EEENSB_IJSI_EEEEEENS_6half_tESL_NSA_8TiledMMAINSA_8MMA_AtomIJNSA_4SM904GMMA25MMA_64x64x16_F32F16F16_SSILNSP_5MajorE0ELSR_0ELNSP_7ScaleInE1ELSS_1EEEEEENSA_6LayoutISE_NSB_IJNSC_ILi0EEESW_SW_EEEEENSB_IJNSA_10UnderscoreESZ_SZ_EEEEENS7_6detail26Sm90ImplicitGemmTileTraitsINSA_20SM90_TMA_LOAD_IM2COLENSA_14ComposedLayoutINSA_7SwizzleILi3ELi4ELi3EEENSA_18smem_ptr_flag_bitsILi16EEENSV_INSB_IJNSB_IJNSC_ILi8EEENSC_ILi16EEEEEENSB_IJSI_SD_EEENSB_IJSD_NSC_ILi9EEEEEEEEENSB_IJNSB_IJSI_NSC_ILi512EEEEEENSB_IJSD_SW_EEENSB_IJSW_NSC_ILi8192EEEEEEEEEEEEEvEENS13_INSA_13SM90_TMA_LOADENS15_IS17_S19_NSV_INSB_IJNSB_IJS1A_S1A_EEES1D_S1F_EEENSB_IJS1I_S1J_NSB_IJSW_NSC_ILi4096EEEEEEEEEEEEEvEEEENS_8epilogue10collective6detail29Sm90TmaWarpSpecializedAdapterINS21_15DefaultEpilogueISL_NSB_IJNSB_IJllllEEESD_SW_EEES26_NS20_6thread17LinearCombinationISL_Li1EffLNS27_9ScaleType4KindE0ELNS_15FloatRoundStyleE2ESL_EENS_4gemm15EpilogueDefaultEEEEEvvEEEEvNT_6ParamsE:
[----:B------:R-:W-:Y:S01]  /*0000*/  LDC R1, c[0x0][0x28] ;  /* 0x00000a00ff017b82 */ /* 0x000fe20000000800 */
[----:B------:R-:W0:Y:S01]  /*0010*/  S2R R8, SR_TID.X ;  /* 0x0000000000087919 */ /* 0x000e220000002100 */
[----:B------:R-:W-:Y:S01]  /*0020*/  ELECT P0, URZ, PT ;  /* 0x00000000003f782f */ /* 0x000fe20003800000 */
[----:B------:R-:W-:Y:S01]  /*0030*/  BSSY B0, `(.L_x_0) ;  /* 0x000000f000007945 */ /* 0x000fe20003800000 */
[--C-:B0-----:R-:W-:Y:S02]  /*0040*/  SHF.R.U32.HI R0, RZ, 0x5, R8.reuse ;  /* 0x00000005ff007819 */ /* 0x101fe40000011608 */
[----:B------:R-:W-:-:S03]  /*0050*/  SHF.R.U32.HI R3, RZ, 0x7, R8 ;  /* 0x00000007ff037819 */ /* 0x000fc60000011608 */
[----:B------:R-:W0:Y:S04]  /*0060*/  SHFL.IDX PT, R2, R0, RZ, 0x1f ;  /* 0x00001fff00027589 */ /* 0x000e2800000e0000 */
[----:B------:R1:W2:Y:S01]  /*0070*/  SHFL.IDX PT, R7, R3, RZ, 0x1f ;  /* 0x00001fff03077589 */ /* 0x0002a200000e0000 */
[----:B0-----:R-:W-:-:S13]  /*0080*/  ISETP.NE.OR P0, PT, R2, RZ, !P0 ;  /* 0x000000ff0200720c */ /* 0x001fda0004705670 */
[----:B-12---:R-:W-:Y:S05]  /*0090*/  @P0 BRA `(.L_x_1) ;  /* 0x0000000000200947 */ /* 0x006fea0003800000 */
[----:B------:R-:W-:Y:S02]  /*00a0*/  ULDC.64 UR4, c[0x0][0x198] ;  /* 0x0000660000047ab9 */ /* 0x000fe40000000a00 */
[----:B------:R-:W-:Y:S02]  /*00b0*/  UIADD3 UR6, UP0, UR4, 0xf0, URZ ;  /* 0x000000f004067890 */ /* 0x000fe4000ff1e03f */
[----:B------:R-:W-:Y:S02]  /*00c0*/  UIADD3 UR4, UP1, UR4, 0x270, URZ ;  /* 0x0000027004047890 */ /* 0x000fe4000ff3e03f */
[----:B------:R-:W-:Y:S02]  /*00d0*/  UIADD3.X UR7, URZ, UR5, URZ, UP0, !UPT ;  /* 0x000000053f077290 */ /* 0x000fe400087fe43f */
[----:B------:R-:W-:-:S07]  /*00e0*/  UIADD3.X UR5, URZ, UR5, URZ, UP1, !UPT ;  /* 0x000000053f057290 */ /* 0x000fce0008ffe43f */
[----:B------:R0:W-:Y:S02]  /*00f0*/  UTMACCTL.PF [UR6] ;  /* 0x00000000060079b9 */ /* 0x0001e40008040000 */
[----:B------:R0:W-:Y:S02]  /*0100*/  UTMACCTL.PF [UR4] ;  /* 0x00000000040079b9 */ /* 0x0001e40008040000 */
[----:B0-----:R-:W-:Y:S01]  /*0110*/  NOP ;  /* 0x0000000000007918 */ /* 0x001fe20000000000 */
.L_x_1:
[----:B------:R-:W-:Y:S05]  /*0120*/  BSYNC B0 ;  /* 0x0000000000007941 */ /* 0x000fea0003800000 */
.L_x_0:
[----:B------:R-:W0:Y:S01]  /*0130*/  SHFL.IDX PT, R0, R0, RZ, 0x1f ;  /* 0x00001fff00007589 */ /* 0x000e2200000e0000 */
[----:B------:R-:W-:-:S04]  /*0140*/  SHF.R.S32.HI R3, RZ, 0x1f, R2 ;  /* 0x0000001fff037819 */ /* 0x000fc80000011402 */
[----:B------:R-:W-:Y:S02]  /*0150*/  LEA.HI R3, R3, R2, RZ, 0x2 ;  /* 0x0000000203037211 */ /* 0x000fe400078f10ff */
[----:B0-----:R-:W-:-:S13]  /*0160*/  ISETP.NE.AND P0, PT, R0, RZ, PT ;  /* 0x000000ff0000720c */ /* 0x001fda0003f05270 */
[----:B------:R-:W-:Y:S05]  /*0170*/  @P0 BRA `(.L_x_2) ;  /* 0x00000000008c0947 */ /* 0x000fea0003800000 */
[----:B------:R-:W-:Y:S01]  /*0180*/  ELECT P0, URZ, PT ;  /* 0x00000000003f782f */ /* 0x000fe20003800000 */
[----:B------:R-:W-:-:S12]  /*0190*/  BSSY B0, `(.L_x_2) ;  /* 0x0000021000007945 */ /* 0x000fd80003800000 */
[----:B------:R-:W-:Y:S05]  /*01a0*/  @!P0 BRA `(.L_x_3) ;  /* 0x00000000007c8947 */ /* 0x000fea0003800000 */
[----:B------:R-:W0:Y:S01]  /*01b0*/  S2UR UR8, SR_CgaCtaId ;  /* 0x00000000000879c3 */ /* 0x000e220000008800 */
[----:B------:R-:W-:Y:S01]  /*01c0*/  UMOV UR4, 0x400 ;  /* 0x0000040000047882 */ /* 0x000fe20000000000 */
[----:B------:R-:W-:Y:S01]  /*01d0*/  UMOV UR5, 0x1 ;  /* 0x0000000100057882 */ /* 0x000fe20000000000 */
[----:B------:R-:W-:Y:S02]  /*01e0*/  UMOV UR6, 0x80 ;  /* 0x0000008000067882 */ /* 0x000fe40000000000 */
[----:B------:R-:W-:-:S04]  /*01f0*/  UIADD3 UR6, -UR6, 0x100000, URZ ;  /* 0x0010000006067890 */ /* 0x000fc8000fffe13f */
[----:B------:R-:W-:Y:S02]  /*0200*/  USHF.L.U32 UR7, UR6, 0xb, URZ ;  /* 0x0000000b06077899 */ /* 0x000fe4000800063f */
[----:B------:R-:W-:Y:S02]  /*0210*/  USHF.L.U32 UR6, UR6, 0x1, URZ ;  /* 0x0000000106067899 */ /* 0x000fe4000800063f */
[----:B0-----:R-:W-:Y:S02]  /*0220*/  ULEA UR8, UR8, UR4, 0x18 ;  /* 0x0000000408087291 */ /* 0x001fe4000f8ec03f */
[----:B------:R-:W-:-:S04]  /*0230*/  UIADD3 UR4, -UR5, 0x100000, URZ ;  /* 0x0010000005047890 */ /* 0x000fc8000fffe13f */
[----:B------:R-:W-:Y:S02]  /*0240*/  USHF.L.U32 UR5, UR4, 0xb, URZ ;  /* 0x0000000b04057899 */ /* 0x000fe4000800063f */
[----:B------:R-:W-:Y:S01]  /*0250*/  USHF.L.U32 UR4, UR4, 0x1, URZ ;  /* 0x0000000104047899 */ /* 0x000fe2000800063f */
[----:B------:R-:W0:Y:S11]  /*0260*/  FENCE.VIEW.ASYNC.S ;  /* 0x00000000000073c6 */ /* 0x000e360000000000 */
[----:B0-----:R0:W1:Y:S01]  /*0270*/  SYNCS.EXCH.64 URZ, [UR8+0x36000], UR4 ;  /* 0x03600004083f75b2 */ /* 0x0010620008000100 */
[----:B------:R0:W2:Y:S01]  /*0280*/  SYNCS.EXCH.64 URZ, [UR8+0x36048], UR6 ;  /* 0x03604806083f75b2 */ /* 0x0000a20008000100 */
[----:B------:R0:W3:Y:S01]  /*0290*/  SYNCS.EXCH.64 URZ, [UR8+0x36008], UR4 ;  /* 0x03600804083f75b2 */ /* 0x0000e20008000100 */
[----:B------:R0:W4:Y:S01]  /*02a0*/  SYNCS.EXCH.64 URZ, [UR8+0x36050], UR6 ;  /* 0x03605006083f75b2 */ /* 0x0001220008000100 */
[----:B------:R0:W0:Y:S01]  /*02b0*/  SYNCS.EXCH.64 URZ, [UR8+0x36010], UR4 ;  /* 0x03601004083f75b2 */ /* 0x0000220008000100 */
        /* <DEDUP_REMOVED lines=13> */
[----:B------:R-:W-:Y:S01]  /*0390*/  NOP ;  /* 0x0000000000007918 */ /* 0x000fe20000000000 */
.L_x_3:
[----:B0-----:R-:W-:Y:S05]  /*03a0*/  BSYNC B0 ;  /* 0x0000000000007941 */ /* 0x001fea0003800000 */
.L_x_2:
[----:B------:R-:W-:Y:S01]  /*03b0*/  ULDC.64 UR4, c[0x0][0x618] ;  /* 0x0001860000047ab9 */ /* 0x000fe20000000a00 */
[----:B------:R-:W-:Y:S01]  /*03c0*/  LOP3.LUT R3, R3, 0xfffffffc, RZ, 0xc0, !PT ;  /* 0xfffffffc03037812 */ /* 0x000fe200078ec0ff */
[----:B------:R-:W-:Y:S01]  /*03d0*/  NOP ;  /* 0x0000000000007918 */ /* 0x000fe20000000000 */
[----:B------:R-:W-:Y:S01]  /*03e0*/  ISETP.NE.U32.AND P0, PT, RZ, UR4, PT ;  /* 0x00000004ff007c0c */ /* 0x000fe2000bf05070 */
[----:B------:R-:W-:Y:S01]  /*03f0*/  NOP ;  /* 0x0000000000007918 */ /* 0x000fe20000000000 */
[----:B-1234-:R-:W-:Y:S01]  /*0400*/  BAR.SYNC.DEFER_BLOCKING 0x0 ;  /* 0x0000000000007b1d */ /* 0x01efe20000010000 */
[----:B------:R-:W-:Y:S01]  /*0410*/  IMAD.IADD R6, R2, 0x1, -R3 ;  /* 0x0000000102067824 */ /* 0x000fe200078e0a03 */
[----:B------:R-:W-:Y:S02]  /*0420*/  ISETP.NE.AND.EX P0, PT, RZ, UR5, PT, P0 ;  /* 0x00000005ff007c0c */ /* 0x000fe4000bf05300 */
[C---:B------:R-:W-:Y:S02]  /*0430*/  ISETP.NE.AND P2, PT, R7.reuse, 0x1, PT ;  /* 0x000000010700780c */ /* 0x040fe40003f45270 */
[----:B------:R-:W-:Y:S01]  /*0440*/  LOP3.LUT P1, RZ, R7, R6, RZ, 0xfc, !PT ;  /* 0x0000000607ff7212 */ /* 0x000fe2000782fcff */
[----:B------:R-:W-:-:S03]  /*0450*/  ULDC.64 UR12, c[0x0][0x208] ;  /* 0x00008200000c7ab9 */ /* 0x000fc60000000a00 */
[----:B------:R-:W-:-:S04]  /*0460*/  SEL R2, RZ, 0x1, P1 ;  /* 0x00000001ff027807 */ /* 0x000fc80000800000 */
[----:B------:R-:W-:Y:S01]  /*0470*/  SEL R2, R2, 0x2, P2 ;  /* 0x0000000202027807 */ /* 0x000fe20001000000 */
[----:B------:R-:W-:Y:S06]  /*0480*/  @!P0 BRA `(.L_x_4) ;  /* 0x00000000001c8947 */ /* 0x000fec0003800000 */
[----:B------:R-:W0:Y:S02]  /*0490*/  LDC.64 R4, c[0x0][0x618] ;  /* 0x00018600ff047b82 */ /* 0x000e240000000a00 */
[----:B0-----:R-:W2:Y:S02]  /*04a0*/  LDG.E.64 R4, desc[UR12][R4.64] ;  /* 0x0000000c04047981 */ /* 0x001ea4000c1e1b00 */
[----:B--2---:R-:W-:-:S04]  /*04b0*/  ISETP.NE.U32.AND P0, PT, R4, RZ, PT ;  /* 0x000000ff0400720c */ /* 0x004fc80003f05070 */
[----:B------:R-:W-:-:S13]  /*04c0*/  ISETP.NE.AND.EX P0, PT, R5, RZ, PT, P0 ;  /* 0x000000ff0500720c */ /* 0x000fda0003f05300 */
[----:B------:R-:W-:Y:S05]  /*04d0*/  @!P0 BRA `(.L_x_4) ;  /* 0x0000000000088947 */ /* 0x000fea0003800000 */
[----:B------:R2:W5:Y:S01]  /*04e0*/  LD.E R0, desc[UR12][R4.64] ;  /* 0x0000000c04007980 */ /* 0x000562000c101900 */
[----:B------:R-:W-:Y:S05]  /*04f0*/  BRA `(.L_x_5) ;  /* 0x0000000000207947 */ /* 0x000fea0003800000 */
.L_x_4:
[----:B------:R-:W-:Y:S02]  /*0500*/  ULDC.64 UR4, c[0x0][0x608] ;  /* 0x0001820000047ab9 */ /* 0x000fe40000000a00 */
[----:B------:R-:W-:-:S04]  /*0510*/  ISETP.NE.U32.AND P0, PT, RZ, UR4, PT ;  /* 0x00000004ff007c0c */ /* 0x000fc8000bf05070 */
[----:B------:R-:W-:-:S13]  /*0520*/  ISETP.NE.AND.EX P0, PT, RZ, UR5, PT, P0 ;  /* 0x00000005ff007c0c */ /* 0x000fda000bf05300 */
[----:B------:R-:W-:Y:S05]  /*0530*/  @!P0 BRA `(.L_x_6) ;  /* 0x00000000000c8947 */ /* 0x000fea0003800000 */
[----:B------:R-:W0:Y:S02]  /*0540*/  LDC.64 R4, c[0x0][0x608] ;  /* 0x00018200ff047b82 */ /* 0x000e240000000a00 */
[----:B0-----:R0:W5:Y:S01]  /*0550*/  LDG.E R0, desc[UR12][R4.64] ;  /* 0x0000000c04007981 */ /* 0x001162000c1e1900 */
[----:B------:R-:W-:Y:S05]  /*0560*/  BRA `(.L_x_5) ;  /* 0x0000000000047947 */ /* 0x000fea0003800000 */
.L_x_6:
[----:B------:R-:W1:Y:S02]  /*0570*/  LDC R0, c[0x0][0x600] ;  /* 0x00018000ff007b82 */ /* 0x000e640000000800 */
.L_x_5:
[----:B------:R-:W-:Y:S02]  /*0580*/  ULDC.64 UR4, c[0x0][0x620] ;  /* 0x0001880000047ab9 */ /* 0x000fe40000000a00 */
[----:B------:R-:W-:-:S04]  /*0590*/  ISETP.NE.U32.AND P0, PT, RZ, UR4, PT ;  /* 0x00000004ff007c0c */ /* 0x000fc8000bf05070 */
[----:B------:R-:W-:-:S13]  /*05a0*/  ISETP.NE.AND.EX P0, PT, RZ, UR5, PT, P0 ;  /* 0x00000005ff007c0c */ /* 0x000fda000bf05300 */
[----:B------:R-:W-:Y:S05]  /*05b0*/  @!P0 BRA `(.L_x_7) ;  /* 0x00000000001c8947 */ /* 0x000fea0003800000 */
[----:B0-2---:R-:W0:Y:S02]  /*05c0*/  LDC.64 R4, c[0x0][0x620] ;  /* 0x00018800ff047b82 */ /* 0x005e240000000a00 */
[----:B0-----:R-:W2:Y:S02]  /*05d0*/  LDG.E.64 R4, desc[UR12][R4.64] ;  /* 0x0000000c04047981 */ /* 0x001ea4000c1e1b00 */
[----:B--2---:R-:W-:-:S04]  /*05e0*/  ISETP.NE.U32.AND P0, PT, R4, RZ, PT ;  /* 0x000000ff0400720c */ /* 0x004fc80003f05070 */
[----:B------:R-:W-:-:S13]  /*05f0*/  ISETP.NE.AND.EX P0, PT, R5, RZ, PT, P0 ;  /* 0x000000ff0500720c */ /* 0x000fda0003f05300 */
[----:B------:R-:W-:Y:S05]  /*0600*/  @!P0 BRA `(.L_x_7) ;  /* 0x0000000000088947 */ /* 0x000fea0003800000 */
[----:B------:R0:W5:Y:S01]  /*0610*/  LD.E R14, desc[UR12][R4.64] ;  /* 0x0000000c040e7980 */ /* 0x000162000c101900 */
[----:B------:R-:W-:Y:S05]  /*0620*/  BRA `(.L_x_8) ;  /* 0x0000000000207947 */ /* 0x000fea0003800000 */
.L_x_7:
[----:B------:R-:W-:Y:S02]  /*0630*/  ULDC.64 UR4, c[0x0][0x610] ;  /* 0x0001840000047ab9 */ /* 0x000fe40000000a00 */
[----:B------:R-:W-:-:S04]  /*0640*/  ISETP.NE.U32.AND P0, PT, RZ, UR4, PT ;  /* 0x00000004ff007c0c */ /* 0x000fc8000bf05070 */
[----:B------:R-:W-:-:S13]  /*0650*/  ISETP.NE.AND.EX P0, PT, RZ, UR5, PT, P0 ;  /* 0x00000005ff007c0c */ /* 0x000fda000bf05300 */
[----:B------:R-:W-:Y:S05]  /*0660*/  @!P0 BRA `(.L_x_9) ;  /* 0x00000000000c8947 */ /* 0x000fea0003800000 */
[----:B------:R-:W3:Y:S02]  /*0670*/  LDC.64 R14, c[0x0][0x610] ;  /* 0x00018400ff0e7b82 */ /* 0x000ee40000000a00 */
[----:B---3--:R4:W5:Y:S01]  /*0680*/  LDG.E R14, desc[UR12][R14.64] ;  /* 0x0000000c0e0e7981 */ /* 0x008962000c1e1900 */
[----:B------:R-:W-:Y:S05]  /*0690*/  BRA `(.L_x_8) ;  /* 0x0000000000047947 */ /* 0x000fea0003800000 */
.L_x_9:
[----:B------:R-:W3:Y:S02]  /*06a0*/  LDC R14, c[0x0][0x604] ;  /* 0x00018100ff0e7b82 */ /* 0x000ee40000000800 */
.L_x_8:
[----:B------:R-:W1:Y:S01]  /*06b0*/  LDC R3, c[0x0][0x3e8] ;  /* 0x0000fa00ff037b82 */ /* 0x000e620000000800 */
[----:B------:R-:W-:Y:S01]  /*06c0*/  ULDC UR4, c[0x0][0x3dc] ;  /* 0x0000f70000047ab9 */ /* 0x000fe20000000800 */
[----:B------:R-:W-:Y:S01]  /*06d0*/  ISETP.NE.AND P0, PT, R7, RZ, PT ;  /* 0x000000ff0700720c */ /* 0x000fe20003f05270 */
[----:B------:R-:W-:Y:S01]  /*06e0*/  UIADD3 UR4, UR4, 0x3f, URZ ;  /* 0x0000003f04047890 */ /* 0x000fe2000fffe03f */
[----:B------:R-:W-:-:S03]  /*06f0*/  ULDC.64 UR6, c[0x0][0x3e0] ;  /* 0x0000f80000067ab9 */ /* 0x000fc60000000a00 */
[----:B------:R-:W-:Y:S02]  /*0700*/  USHF.R.S32.HI UR5, URZ, 0x1f, UR4 ;  /* 0x0000001f3f057899 */ /* 0x000fe40008011404 */
[----:B------:R-:W-:Y:S02]  /*0710*/  UIMAD UR6, UR7, UR6, URZ ;  /* 0x00000006070672a4 */ /* 0x000fe4000f8e023f */
[----:B------:R-:W-:-:S04]  /*0720*/  ULEA.HI UR5, UR5, UR4, URZ, 0x6 ;  /* 0x0000000405057291 */ /* 0x000fc8000f8f303f */
[----:B------:R-:W-:Y:S01]  /*0730*/  USHF.R.S32.HI UR15, URZ, 0x6, UR5 ;  /* 0x000000063f0f7899 */ /* 0x000fe20008011405 */
[----:B-1----:R-:W-:-:S05]  /*0740*/  IMAD R3, R3, UR6, RZ ;  /* 0x0000000603037c24 */ /* 0x002fca000f8e02ff */
[----:B------:R-:W-:Y:S01]  /*0750*/  IMAD R3, R3, UR15, RZ ;  /* 0x0000000f03037c24 */ /* 0x000fe2000f8e02ff */
[----:B------:R-:W-:Y:S06]  /*0760*/  @!P0 BRA `(.L_x_10) ;  /* 0x0000005800208947 */ /* 0x000fec0003800000 */
[----:B------:R-:W-:-:S13]  /*0770*/  ISETP.NE.AND P0, PT, R7, 0x1, PT ;  /* 0x000000010700780c */ /* 0x000fda0003f05270 */
[----:B------:R-:W-:Y:S05]  /*0780*/  @P0 EXIT ;  /* 0x000000000000094d */ /* 0x000fea0003800000 */
[----:B------:R-:W-:Y:S01]  /*0790*/  ISETP.GE.AND P0, PT, R3, 0x1, PT ;  /* 0x000000010300780c */ /* 0x000fe20003f06270 */
[----:B------:R-:W-:Y:S01]  /*07a0*/  UMOV UR4, URZ ;  /* 0x0000003f00047c82 */ /* 0x000fe20008000000 */
[----:B------:R-:W-:Y:S02]  /*07b0*/  CS2R R54, SRZ ;  /* 0x0000000000367805 */ /* 0x000fe4000001ff00 */
[----:B------:R-:W-:Y:S02]  /*07c0*/  CS2R R56, SRZ ;  /* 0x0000000000387805 */ /* 0x000fe4000001ff00 */
[----:B------:R-:W-:Y:S02]  /*07d0*/  CS2R R58, SRZ ;  /* 0x00000000003a7805 */ /* 0x000fe4000001ff00 */
[----:B------:R-:W-:Y:S02]  /*07e0*/  CS2R R60, SRZ ;  /* 0x00000000003c7805 */ /* 0x000fe4000001ff00 */
[----:B------:R-:W-:-:S02]  /*07f0*/  CS2R R62, SRZ ;  /* 0x00000000003e7805 */ /* 0x000fc4000001ff00 */
[----:B------:R-:W-:Y:S02]  /*0800*/  CS2R R64, SRZ ;  /* 0x0000000000407805 */ /* 0x000fe4000001ff00 */
        /* <DEDUP_REMOVED lines=25> */
[----:B------:R-:W-:Y:S01]  /*09a0*/  CS2R R52, SRZ ;  /* 0x0000000000347805 */ /* 0x000fe2000001ff00 */
[----:B------:R-:W-:Y:S06]  /*09b0*/  @!P0 BRA `(.L_x_11) ;  /* 0x0000000000e88947 */ /* 0x000fec0003800000 */
[----:B0-2---:R-:W-:-:S04]  /*09c0*/  LOP3.LUT R4, R2, 0x1, RZ, 0xfc, !PT ;  /* 0x0000000102047812 */ /* 0x005fc800078efcff */
[----:B------:R-:W-:-:S13]  /*09d0*/  ISETP.NE.AND P1, PT, R4, 0x3, PT ;  /* 0x000000030400780c */ /* 0x000fda0003f25270 */
[----:B------:R-:W-:Y:S05]  /*09e0*/  @!P1 BRA `(.L_x_12) ;  /* 0x0000000000049947 */ /* 0x000fea0003800000 */
[----:B------:R-:W-:Y:S01]  /*09f0*/  BPT.TRAP 0x1 ;  /* 0x000000040000795c */ /* 0x000fe20000300000 */
.L_x_12:
[----:B------:R-:W0:Y:S01]  /*0a00*/  S2UR UR5, SR_CgaCtaId ;  /* 0x00000000000579c3 */ /* 0x000e220000008800 */
[----:B------:R-:W-:Y:S01]  /*0a10*/  SHF.L.U32 R4, RZ, 0x1f, RZ ;  /* 0x0000001fff047819 */ /* 0x000fe200000006ff */
[----:B------:R-:W-:Y:S02]  /*0a20*/  UMOV UR4, 0x400 ;  /* 0x0000040000047882 */ /* 0x000fe40000000000 */
[----:B0-----:R-:W-:-:S12]  /*0a30*/  ULEA UR4, UR5, UR4, 0x18 ;  /* 0x0000000405047291 */ /* 0x001fd8000f8ec03f */
.L_x_13:
[----:B0-----:R-:W-:-:S04]  /*0a40*/  IMAD.U32 R5, RZ, RZ, UR4 ;  /* 0x00000004ff057e24 */ /* 0x001fc8000f8e00ff */
[----:B------:R0:W1:Y:S03]  /*0a50*/  SYNCS.PHASECHK.TRANS64.TRYWAIT P1, [R5+URZ+0x36000], R4 ;  /* 0x03600004050075a7 */ /* 0x000066000802017f */
[----:B-1----:R-:W-:Y:S05]  /*0a60*/  @!P1 NANOSLEEP.SYNCS 0x989680 ;  /* 0x009896800000995d */ /* 0x002fea0003900000 */
[----:B------:R-:W1:Y:S02]  /*0a70*/  @!P1 SYNCS.PHASECHK.TRANS64 P1, [R5+URZ+0x36000], R4 ;  /* 0x03600004050095a7 */ /* 0x000e64000802007f */
[----:B-1----:R-:W-:Y:S05]  /*0a80*/  @!P1 BRA `(.L_x_13) ;  /* 0xfffffffc00ec9947 */ /* 0x002fea000383ffff */
[----:B------:R-:W-:Y:S01]  /*0a90*/  UIADD3 UR5, UR4, 0x24000, URZ ;  /* 0x0002400004057890 */ /* 0x000fe2000fffe03f */
[----:B------:R-:W-:Y:S01]  /*0aa0*/  WARPGROUP.ARRIVE ;  /* 0x00000000000079c5 */ /* 0x000fe20000000000 */
[----:B------:R-:W-:Y:S02]  /*0ab0*/  USHF.R.U32.HI UR4, URZ, 0x4, UR4 ;  /* 0x000000043f047899 */ /* 0x000fe40008011604 */
[----:B------:R-:W-:Y:S02]  /*0ac0*/  USHF.R.U32.HI UR5, URZ, 0x4, UR5 ;  /* 0x000000043f057899 */ /* 0x000fe40008011605 */
[----:B------:R-:W-:Y:S02]  /*0ad0*/  ULOP3.LUT UR4, UR4, 0x3fff, URZ, 0xc0, !UPT ;  /* 0x00003fff04047892 */ /* 0x000fe4000f8ec03f */
[----:B------:R-:W-:Y:S02]  /*0ae0*/  ULOP3.LUT UR5, UR5, 0x3fff, URZ, 0xc0, !UPT ;  /* 0x00003fff05057892 */ /* 0x000fe4000f8ec03f */
[----:B------:R-:W-:-:S02]  /*0af0*/  ULOP3.LUT UR9, UR4, 0x10000, URZ, 0xfc, !UPT ;  /* 0x0001000004097892 */ /* 0x000fc4000f8efc3f */
[----:B------:R-:W-:Y:S02]  /*0b00*/  ULOP3.LUT UR10, UR5, 0x10000, URZ, 0xfc, !UPT ;  /* 0x00010000050a7892 */ /* 0x000fe4000f8efc3f */
[----:B------:R-:W-:Y:S01]  /*0b10*/  UIADD3 UR8, UR9, 0x200, URZ ;  /* 0x0000020009087890 */ /* 0x000fe2000fffe03f */
[----:B------:R-:W-:Y:S02]  /*0b20*/  UMOV UR5, 0x40000040 ;  /* 0x4000004000057882 */ /* 0x000fe40000000000 */
[----:B------:R-:W-:Y:S01]  /*0b30*/  UMOV UR4, UR9 ;  /* 0x0000000900047c82 */ /* 0x000fe20008000000 */
[----:B------:R-:W-:Y:S01]  /*0b40*/  UMOV UR7, 0x40000040 ;  /* 0x4000004000077882 */ /* 0x000fe20000000000 */
[----:B------:R-:W-:Y:S02]  /*0b50*/  UMOV UR6, UR10 ;  /* 0x0000000a00067c82 */ /* 0x000fe40008000000 */
[----:B------:R-:W-:Y:S01]  /*0b60*/  HGMMA.64x64x16.F32 R56, gdesc[UR4], RZ, !UPT ;  /* 0x00e00000043879f0 */ /* 0x000fe2000c7008ff */
[----:B------:R-:W-:Y:S01]  /*0b70*/  UMOV UR4, UR8 ;  /* 0x0000000800047c82 */ /* 0x000fe20008000000 */
[----:B------:R-:W-:Y:S01]  /*0b80*/  UMOV UR5, 0x40000040 ;  /* 0x4000004000057882 */ /* 0x000fe20000000000 */
[----:B------:R-:W-:Y:S01]  /*0b90*/  UIADD3 UR8, UR9, 0x202, URZ ;  /* 0x0000020209087890 */ /* 0x000fe2000fffe03f */
[----:B------:R-:W-:Y:S01]  /*0ba0*/  HGMMA.64x64x16.F32 R24, gdesc[UR4], RZ, !UPT ;  /* 0x00e00000041879f0 */ /* 0x000fe2000c7008ff */
[----:B------:R-:W-:-:S02]  /*0bb0*/  UIADD3 UR4, UR9, 0x2, URZ ;  /* 0x0000000209047890 */ /* 0x000fc4000fffe03f */
[----:B------:R-:W-:Y:S01]  /*0bc0*/  UIADD3 UR6, UR10, 0x2, URZ ;  /* 0x000000020a067890 */ /* 0x000fe2000fffe03f */
[----:B------:R-:W-:Y:S01]  /*0bd0*/  UMOV UR5, 0x40000040 ;  /* 0x4000004000057882 */ /* 0x000fe20000000000 */
[----:B------:R-:W-:-:S07]  /*0be0*/  UMOV UR7, 0x40000040 ;  /* 0x4000004000077882 */ /* 0x000fce0000000000 */
[----:B------:R-:W-:Y:S01]  /*0bf0*/  HGMMA.64x64x16.F32 R56, gdesc[UR4], R56 ;  /* 0x00e00000043879f0 */ /* 0x000fe20008700838 */
[----:B------:R-:W-:Y:S01]  /*0c00*/  UMOV UR4, UR8 ;  /* 0x0000000800047c82 */ /* 0x000fe20008000000 */
[----:B------:R-:W-:Y:S01]  /*0c10*/  UMOV UR5, 0x40000040 ;  /* 0x4000004000057882 */ /* 0x000fe20000000000 */
[----:B------:R-:W-:Y:S01]  /*0c20*/  UIADD3 UR8, UR9, 0x204, URZ ;  /* 0x0000020409087890 */ /* 0x000fe2000fffe03f */
[----:B------:R-:W-:Y:S01]  /*0c30*/  HGMMA.64x64x16.F32 R24, gdesc[UR4], R24 ;  /* 0x00e00000041879f0 */ /* 0x000fe20008700818 */
[----:B------:R-:W-:Y:S02]  /*0c40*/  UIADD3 UR4, UR9, 0x4, URZ ;  /* 0x0000000409047890 */ /* 0x000fe4000fffe03f */
        /* <DEDUP_REMOVED lines=14> */
[----:B------:R-:W-:Y:S02]  /*0d30*/  UMOV UR5, 0x40000040 ;  /* 0x4000004000057882 */ /* 0x000fe40000000000 */
[----:B------:R-:W-:Y:S01]  /*0d40*/  HGMMA.64x64x16.F32 R24, gdesc[UR4], R24, gsb0 ;  /* 0x00e00000041879f0 */ /* 0x000fe20008000818 */
[----:B------:R-:W-:-:S05]  /*0d50*/  UMOV UR4, 0x1 ;  /* 0x0000000100047882 */ /* 0x000fca0000000000 */
.L_x_11:
[----:B0-2---:R-:W-:-:S05]  /*0d60*/  VIMNMX R4, R3, 0x1, PT ;  /* 0x0000000103047848 */ /* 0x005fca0003fe0100 */
[----:B------:R-:W-:-:S05]  /*0d70*/  IMAD.IADD R3, R3, 0x1, -R4 ;  /* 0x0000000103037824 */ /* 0x000fca00078e0a04 */
[----:B------:R-:W-:-:S13]  /*0d80*/  ISETP.GE.AND P1, PT, R3, 0x1, PT ;  /* 0x000000010300780c */ /* 0x000fda0003f26270 */
[----:B------:R-:W-:Y:S05]  /*0d90*/  @!P1 BRA `(.L_x_14) ;  /* 0x0000000400589947 */ /* 0x000fea0003800000 */
[----:B------:R-:W0:Y:S01]  /*0da0*/  S2UR UR5, SR_CgaCtaId ;  /* 0x00000000000579c3 */ /* 0x000e220000008800 */
[----:B------:R-:W-:Y:S01]  /*0db0*/  UMOV UR6, 0x400 ;  /* 0x0000040000067882 */ /* 0x000fe20000000000 */
[----:B------:R-:W-:Y:S01]  /*0dc0*/  LOP3.LUT R8, R2, 0x1, RZ, 0xfc, !PT ;  /* 0x0000000102087812 */ /* 0x000fe200078efcff */
[----:B------:R-:W-:Y:S01]  /*0dd0*/  IMAD.MOV.U32 R7, RZ, RZ, RZ ;  /* 0x000000ffff077224 */ /* 0x000fe200078e00ff */
[----:B------:R-:W-:Y:S01]  /*0de0*/  UISETP.NE.U32.AND UP0, UPT, UR4, URZ, UPT ;  /* 0x0000003f0400728c */ /* 0x000fe2000bf05070 */
[----:B------:R-:W-:Y:S01]  /*0df0*/  IMAD.MOV.U32 R4, RZ, RZ, R3 ;  /* 0x000000ffff047224 */ /* 0x000fe200078e0003 */
[----:B0-----:R-:W-:-:S04]  /*0e00*/  ULEA UR6, UR5, UR6, 0x18 ;  /* 0x0000000605067291 */ /* 0x001fc8000f8ec03f */
[----:B------:R-:W-:Y:S02]  /*0e10*/  UIADD3 UR7, UR6, 0x24000, URZ ;  /* 0x0002400006077890 */ /* 0x000fe4000fffe03f */
[----:B------:R-:W-:Y:S02]  /*0e20*/  USHF.R.U32.HI UR5, URZ, 0x4, UR6 ;  /* 0x000000043f057899 */ /* 0x000fe40008011606 */
[----:B------:R-:W-:Y:S02]  /*0e30*/  USHF.R.U32.HI UR7, URZ, 0x4, UR7 ;  /* 0x000000043f077899 */ /* 0x000fe40008011607 */
[----:B------:R-:W-:Y:S02]  /*0e40*/  ULOP3.LUT UR5, UR5, 0x3fff, URZ, 0xc0, !UPT ;  /* 0x00003fff05057892 */ /* 0x000fe4000f8ec03f */
[----:B------:R-:W-:Y:S02]  /*0e50*/  ULOP3.LUT UR8, UR7, 0x3fff, URZ, 0xc0, !UPT ;  /* 0x00003fff07087892 */ /* 0x000fe4000f8ec03f */
[----:B------:R-:W-:-:S02]  /*0e60*/  ULOP3.LUT UR7, UR5, 0x10000, URZ, 0xfc, !UPT ;  /* 0x0001000005077892 */ /* 0x000fc4000f8efc3f */
[----:B------:R-:W-:Y:S01]  /*0e70*/  ULOP3.LUT UR17, UR8, 0x10000, URZ, 0xfc, !UPT ;  /* 0x0001000008117892 */ /* 0x000fe2000f8efc3f */
[----:B------:R-:W-:-:S11]  /*0e80*/  UMOV UR5, URZ ;  /* 0x0000003f00057c82 */ /* 0x000fd60008000000 */
.L_x_19:
[----:B------:R-:W-:-:S13]  /*0e90*/  ISETP.NE.AND P2, PT, R8, 0x3, PT ;  /* 0x000000030800780c */ /* 0x000fda0003f45270 */
[----:B0-----:R-:W-:Y:S05]  /*0ea0*/  @!P2 BRA `(.L_x_15) ;  /* 0x000000000004a947 */ /* 0x001fea0003800000 */
[----:B------:R-:W-:Y:S01]  /*0eb0*/  BPT.TRAP 0x1 ;  /* 0x000000040000795c */ /* 0x000fe20000300000 */
.L_x_15:
[----:B------:R-:W-:Y:S01]  /*0ec0*/  SHF.L.U32 R5, R7, 0x1f, RZ ;  /* 0x0000001f07057819 */ /* 0x000fe200000006ff */
[----:B------:R-:W-:-:S12]  /*0ed0*/  ULEA UR8, UR4, UR6, 0x3 ;  /* 0x0000000604087291 */ /* 0x000fd8000f8e183f */
.L_x_16:
[----:B0-----:R-:W-:-:S04]  /*0ee0*/  IMAD.U32 R6, RZ, RZ, UR8 ;  /* 0x00000008ff067e24 */ /* 0x001fc8000f8e00ff */
[----:B------:R0:W1:Y:S03]  /*0ef0*/  SYNCS.PHASECHK.TRANS64.TRYWAIT P1, [R6+URZ+0x36000], R5 ;  /* 0x03600005060075a7 */ /* 0x000066000802017f */
[----:B-1----:R-:W-:Y:S05]  /*0f00*/  @!P1 NANOSLEEP.SYNCS 0x989680 ;  /* 0x009896800000995d */ /* 0x002fea0003900000 */
[----:B------:R-:W1:Y:S02]  /*0f10*/  @!P1 SYNCS.PHASECHK.TRANS64 P1, [R6+URZ+0x36000], R5 ;  /* 0x03600005060095a7 */ /* 0x000e64000802007f */
[----:B-1----:R-:W-:Y:S05]  /*0f20*/  @!P1 BRA `(.L_x_16) ;  /* 0xfffffffc00ec9947 */ /* 0x002fea000383ffff */
[----:B------:R-:W-:Y:S01]  /*0f30*/  ULEA UR15, UR4, UR7, 0xa ;  /* 0x00000007040f7291 */ /* 0x000fe2000f8e503f */
[----:B------:R-:W-:Y:S01]  /*0f40*/  WARPGROUP.ARRIVE ;  /* 0x00000000000079c5 */ /* 0x000fe20000000000 */
[----:B------:R-:W-:Y:S02]  /*0f50*/  ULEA UR14, UR4, UR17, 0x9 ;  /* 0x00000011040e7291 */ /* 0x000fe4000f8e483f */
[----:B------:R-:W-:Y:S01]  /*0f60*/  UIADD3 UR16, UR15, 0x200, URZ ;  /* 0x000002000f107890 */ /* 0x000fe2000fffe03f */
[----:B------:R-:W-:Y:S02]  /*0f70*/  UMOV UR11, 0x40000040 ;  /* 0x40000040000b7882 */ /* 0x000fe40000000000 */
[----:B------:R-:W-:Y:S01]  /*0f80*/  UMOV UR8, UR15 ;  /* 0x0000000f00087c82 */ /* 0x000fe20008000000 */
[----:B------:R-:W-:Y:S01]  /*0f90*/  UMOV UR9, 0x40000040 ;  /* 0x4000004000097882 */ /* 0x000fe20000000000 */
[----:B------:R-:W-:Y:S02]  /*0fa0*/  UMOV UR10, UR14 ;  /* 0x0000000e000a7c82 */ /* 0x000fe40008000000 */
[----:B------:R-:W-:Y:S01]  /*0fb0*/  HGMMA.64x64x16.F32 R56, gdesc[UR8], R56, UP0 ;  /* 0x00e00000083879f0 */ /* 0x000fe2000bf00838 */
[----:B------:R-:W-:Y:S01]  /*0fc0*/  UMOV UR8, UR16 ;  /* 0x0000001000087c82 */ /* 0x000fe20008000000 */
[----:B------:R-:W-:Y:S01]  /*0fd0*/  UMOV UR9, 0x40000040 ;  /* 0x4000004000097882 */ /* 0x000fe20000000000 */
[----:B------:R-:W-:Y:S01]  /*0fe0*/  UIADD3 UR16, UR15, 0x202, URZ ;  /* 0x000002020f107890 */ /* 0x000fe2000fffe03f */
[----:B------:R-:W-:Y:S01]  /*0ff0*/  HGMMA.64x64x16.F32 R24, gdesc[UR8], R24, UP0 ;  /* 0x00e00000081879f0 */ /* 0x000fe2000bf00818 */
        /* <DEDUP_REMOVED lines=16> */
[----:B------:R-:W-:Y:S01]  /*1100*/  HGMMA.64x64x16.F32 R24, gdesc[UR8], R24 ;  /* 0x00e00000081879f0 */ /* 0x000fe20008700818 */
[----:B------:R-:W-:Y:S02]  /*1110*/  UIADD3 UR10, UR14, 0x6, URZ ;  /* 0x000000060e0a7890 */ /* 0x000fe4000fffe03f */
[----:B------:R-:W-:Y:S02]  /*1120*/  UIADD3 UR8, UR15, 0x6, URZ ;  /* 0x000000060f087890 */ /* 0x000fe4000fffe03f */
[----:B------:R-:W-:Y:S01]  /*1130*/  UIADD3 UR15, UR15, 0x206, URZ ;  /* 0x000002060f0f7890 */ /* 0x000fe2000fffe03f */
[----:B------:R-:W-:Y:S01]  /*1140*/  UMOV UR11, 0x40000040 ;  /* 0x40000040000b7882 */ /* 0x000fe20000000000 */
[----:B------:R-:W-:-:S05]  /*1150*/  UMOV UR9, 0x40000040 ;  /* 0x4000004000097882 */ /* 0x000fca0000000000 */
[----:B------:R-:W-:Y:S01]  /*1160*/  HGMMA.64x64x16.F32 R56, gdesc[UR8], R56 ;  /* 0x00e00000083879f0 */ /* 0x000fe20008700838 */
[----:B------:R-:W-:Y:S01]  /*1170*/  UMOV UR8, UR15 ;  /* 0x0000000f00087c82 */ /* 0x000fe20008000000 */
[----:B------:R-:W-:Y:S02]  /*1180*/  UMOV UR9, 0x40000040 ;  /* 0x4000004000097882 */ /* 0x000fe40000000000 */
[----:B------:R-:W-:Y:S03]  /*1190*/  HGMMA.64x64x16.F32 R24, gdesc[UR8], R24, gsb0 ;  /* 0x00e00000081879f0 */ /* 0x000fe60008000818 */
[----:B------:R-:W-:Y:S02]  /*11a0*/  WARPGROUP.DEPBAR.LE gsb0, 0x1 ;  /* 0x00008000000079c5 */ /* 0x000fe40000010100 */
[----:B------:R-:W-:Y:S05]  /*11b0*/  @!P2 BRA `(.L_x_17) ;  /* 0x000000000004a947 */ /* 0x000fea0003800000 */
[----:B------:R-:W-:Y:S01]  /*11c0*/  BPT.TRAP 0x1 ;  /* 0x000000040000795c */ /* 0x000fe20000300000 */
.L_x_17:
[----:B------:R-:W-:Y:S01]  /*11d0*/  ULEA UR8, UR5, UR6, 0x3 ;  /* 0x0000000605087291 */ /* 0x000fe2000f8e183f */
[----:B------:R-:W-:-:S03]  /*11e0*/  ISETP.GT.U32.AND P1, PT, R2, 0x1, PT ;  /* 0x000000010200780c */ /* 0x000fc60003f24070 */
[----:B------:R-:W-:-:S04]  /*11f0*/  UIADD3 UR8, UR8, 0x36048, URZ ;  /* 0x0003604808087890 */ /* 0x000fc8000fffe03f */
[----:B------:R-:W-:-:S09]  /*1200*/  UPRMT UR8, URZ, 0x654, UR8 ;  /* 0x000006543f087896 */ /* 0x000fd20008000008 */
[----:B------:R-:W-:Y:S01]  /*1210*/  SYNCS.ARRIVE.TRANS64.RED.A1T0 RZ, [UR8], RZ ;  /* 0x000000ffffff79a7 */ /* 0x000fe20008100408 */
[----:B------:R-:W-:Y:S05]  /*1220*/  @P1 BRA `(.L_x_18) ;  /* 0x0000000000041947 */ /* 0x000fea0003800000 */
[----:B------:R-:W-:Y:S01]  /*1230*/  BPT.TRAP 0x1 ;  /* 0x000000040000795c */ /* 0x000fe20000300000 */
.L_x_18:
[----:B------:R-:W-:Y:S01]  /*1240*/  UIADD3 UR4, UR4, 0x1, URZ ;  /* 0x0000000104047890 */ /* 0x000fe2000fffe03f */
[C---:B------:R-:W-:Y:S01]  /*1250*/  ISETP.GT.AND P1, PT, R4.reuse, 0x1, PT ;  /* 0x000000010400780c */ /* 0x040fe20003f24270 */
[----:B------:R-:W-:Y:S01]  /*1260*/  UIADD3 UR5, UR5, 0x1, URZ ;  /* 0x0000000105057890 */ /* 0x000fe2000fffe03f */
[----:B------:R-:W-:Y:S01]  /*1270*/  VIADD R4, R4, 0xffffffff ;  /* 0xffffffff04047836 */ /* 0x000fe20000000000 */
[----:B------:R-:W-:Y:S02]  /*1280*/  UISETP.NE.AND UP0, UPT, UR4, 0x9, UPT ;  /* 0x000000090400788c */ /* 0x000fe4000bf05270 */
[----:B------:R-:W-:Y:S02]  /*1290*/  UISETP.NE.AND UP1, UPT, UR5, 0x9, UPT ;  /* 0x000000090500788c */ /* 0x000fe4000bf25270 */
[----:B------:R-:W-:Y:S02]  /*12a0*/  USEL UR8, URZ, 0x1, UP0 ;  /* 0x000000013f087887 */ /* 0x000fe40008000000 */
[----:B------:R-:W-:-:S02]  /*12b0*/  USEL UR4, UR4, URZ, UP0 ;  /* 0x0000003f04047287 */ /* 0x000fc40008000000 */
[----:B------:R-:W-:Y:S02]  /*12c0*/  USEL UR5, UR5, URZ, UP1 ;  /* 0x0000003f05057287 */ /* 0x000fe40008800000 */
[----:B------:R-:W-:Y:S01]  /*12d0*/  UPLOP3.LUT UP0, UPT, UPT, UPT, UPT, 0x80, 0x0 ;  /* 0x000000000000789c */ /* 0x000fe20003f0f070 */
[----:B------:R-:W-:Y:S01]  /*12e0*/  LOP3.LUT R7, R7, UR8, RZ, 0x3c, !PT ;  /* 0x0000000807077c12 */ /* 0x000fe2000f8e3cff */
[----:B------:R-:W-:Y:S09]  /*12f0*/  @P1 BRA `(.L_x_19) ;  /* 0xfffffff800e41947 */ /* 0x000ff2000383ffff */
.L_x_14:
[----:B------:R-:W-:Y:S02]  /*1300*/  WARPGROUP.DEPBAR.LE gsb0, 0x0 ;  /* 0x00008000000079c5 */ /* 0x000fe40000010000 */
[----:B------:R-:W-:Y:S05]  /*1310*/  @!P0 BRA `(.L_x_20) ;  /* 0x0000000000448947 */ /* 0x000fea0003800000 */
[----:B------:R-:W-:-:S04]  /*1320*/  LOP3.LUT R4, R2, 0x1, RZ, 0xfc, !PT ;  /* 0x0000000102047812 */ /* 0x000fc800078efcff */
[----:B------:R-:W-:-:S13]  /*1330*/  ISETP.NE.AND P0, PT, R4, 0x3, PT ;  /* 0x000000030400780c */ /* 0x000fda0003f05270 */
[----:B------:R-:W-:Y:S05]  /*1340*/  @!P0 BRA `(.L_x_21) ;  /* 0x0000000000048947 */ /* 0x000fea0003800000 */
[----:B------:R-:W-:Y:S01]  /*1350*/  BPT.TRAP 0x1 ;  /* 0x000000040000795c */ /* 0x000fe20000300000 */
.L_x_21:
[----:B0-----:R-:W0:Y:S01]  /*1360*/  S2R R6, SR_CgaCtaId ;  /* 0x0000000000067919 */ /* 0x001e220000008800 */
[----:B------:R-:W-:Y:S01]  /*1370*/  IMAD.WIDE.U32 R4, R3, 0x38e38e39, RZ ;  /* 0x38e38e3903047825 */ /* 0x000fe200078e00ff */
[----:B------:R-:W-:-:S04]  /*1380*/  ISETP.GT.U32.AND P0, PT, R2, 0x1, PT ;  /* 0x000000010200780c */ /* 0x000fc80003f04070 */
[----:B------:R-:W-:Y:S02]  /*1390*/  SHF.R.U32.HI R4, RZ, 0x1, R5 ;  /* 0x00000001ff047819 */ /* 0x000fe40000011605 */
[----:B------:R-:W-:-:S03]  /*13a0*/  MOV R5, 0x400 ;  /* 0x0000040000057802 */ /* 0x000fc60000000f00 */
[----:B------:R-:W-:Y:S01]  /*13b0*/  IMAD R3, R4, -0x9, R3 ;  /* 0xfffffff704037824 */ /* 0x000fe200078e0203 */
[----:B0-----:R-:W-:-:S05]  /*13c0*/  LEA R6, R6, R5, 0x18 ;  /* 0x0000000506067211 */ /* 0x001fca00078ec0ff */
[----:B------:R-:W-:-:S04]  /*13d0*/  IMAD R3, R3, 0x8, R6 ;  /* 0x0000000803037824 */ /* 0x000fc800078e0206 */
[----:B------:R-:W-:-:S05]  /*13e0*/  VIADD R3, R3, 0x36048 ;  /* 0x0003604803037836 */ /* 0x000fca0000000000 */
[----:B------:R-:W-:-:S04]  /*13f0*/  PRMT R3, RZ, 0x654, R3 ;  /* 0x00000654ff037816 */ /* 0x000fc80000000003 */
[----:B------:R1:W-:Y:S01]  /*1400*/  SYNCS.ARRIVE.TRANS64.RED.A1T0 RZ, [R3+URZ], RZ ;  /* 0x000000ff03ff79a7 */ /* 0x0003e2000810043f */
[----:B------:R-:W-:Y:S05]  /*1410*/  @P0 BRA `(.L_x_20) ;  /* 0x0000000000040947 */ /* 0x000fea0003800000 */
[----:B------:R-:W-:Y:S01]  /*1420*/  BPT.TRAP 0x1 ;  /* 0x000000040000795c */ /* 0x000fe20000300000 */
.L_x_20:
[----:B-1----:R-:W1:Y:S01]  /*1430*/  S2R R3, SR_TID.X ;  /* 0x0000000000037919 */ /* 0x002e620000002100 */
[----:B------:R-:W-:Y:S01]  /*1440*/  ULDC.64 UR4, c[0x0][0x280] ;  /* 0x0000a00000047ab9 */ /* 0x000fe20000000a00 */
[----:B0-----:R-:W0:Y:S01]  /*1450*/  S2R R5, SR_CTAID.Y ;  /* 0x0000000000057919 */ /* 0x001e220000002600 */
[----:B------:R-:W2:Y:S01]  /*1460*/  S2R R13, SR_CTAID.X ;  /* 0x00000000000d7919 */ /* 0x000ea20000002500 */
[----:B-1----:R-:W-:-:S04]  /*1470*/  SHF.R.S32.HI R2, RZ, 0x1f, R3 ;  /* 0x0000001fff027819 */ /* 0x002fc80000011403 */
[----:B------:R-:W-:Y:S01]  /*1480*/  LEA.HI R2, R2, R3, RZ, 0x7 ;  /* 0x0000000302027211 */ /* 0x000fe200078f38ff */
[----:B0-----:R-:W-:-:S03]  /*1490*/  IMAD.SHL.U32 R5, R5, 0x40, RZ ;  /* 0x0000004005057824 */ /* 0x001fc600078e00ff */
[----:B------:R-:W-:Y:S01]  /*14a0*/  LOP3.LUT R2, R2, 0xffffff80, RZ, 0xc0, !PT ;  /* 0xffffff8002027812 */ /* 0x000fe200078ec0ff */
[----:B--2---:R-:W-:Y:S01]  /*14b0*/  IMAD.SHL.U32 R8, R13, 0x80, RZ ;  /* 0x000000800d087824 */ /* 0x004fe200078e00ff */
[----:B------:R-:W-:-:S03]  /*14c0*/  ISETP.GE.AND P0, PT, R5, UR5, PT ;  /* 0x0000000505007c0c */ /* 0x000fc6000bf06270 */
[----:B------:R-:W-:Y:S01]  /*14d0*/  IMAD.IADD R4, R3, 0x1, -R2 ;  /* 0x0000000103047824 */ /* 0x000fe200078e0a02 */
[----:B------:R-:W-:-:S04]  /*14e0*/  ISETP.GE.OR P0, PT, R8, UR4, P0 ;  /* 0x0000000408007c0c */ /* 0x000fc80008706670 */
[----:B------:R-:W-:-:S04]  /*14f0*/  SHF.R.S32.HI R7, RZ, 0x1f, R4 ;  /* 0x0000001fff077819 */ /* 0x000fc80000011404 */
[----:B------:R-:W-:-:S04]  /*1500*/  LEA.HI R2, R7, R4, RZ, 0x2 ;  /* 0x0000000407027211 */ /* 0x000fc800078f10ff */
[--C-:B------:R-:W-:Y:S02]  /*1510*/  SHF.R.S32.HI R16, RZ, 0x2, R2.reuse ;  /* 0x00000002ff107819 */ /* 0x100fe40000011402 */
[----:B------:R-:W-:-:S04]  /*1520*/  SHF.R.S32.HI R3, RZ, 0x1f, R2 ;  /* 0x0000001fff037819 */ /* 0x000fc80000011402 */
[----:B------:R-:W-:-:S04]  /*1530*/  LEA.HI R3, R3, R16, RZ, 0x3 ;  /* 0x0000001003037211 */ /* 0x000fc800078f18ff */
[----:B------:R-:W-:Y:S01]  /*1540*/  LOP3.LUT R17, R3, 0xfffffff8, RZ, 0xc0, !PT ;  /* 0xfffffff803117812 */ /* 0x000fe200078ec0ff */
[----:B------:R-:W-:Y:S06]  /*1550*/  @P0 EXIT ;  /* 0x000000000000094d */ /* 0x000fec0003800000 */
[----:B------:R-:W-:Y:S01]  /*1560*/  LOP3.LUT R9, R2, 0x7ffffffc, RZ, 0xc0, !PT ;  /* 0x7ffffffc02097812 */ /* 0x000fe200078ec0ff */
[----:B------:R-:W-:Y:S01]  /*1570*/  IMAD.IADD R16, R16, 0x1, -R17 ;  /* 0x0000000110107824 */ /* 0x000fe200078e0a11 */
[----:B------:R-:W0:Y:S01]  /*1580*/  LDC.64 R2, c[0x0][0x658] ;  /* 0x00019600ff027b82 */ /* 0x000e220000000a00 */
[----:B------:R-:W-:Y:S02]  /*1590*/  LEA.HI R7, R7, R4, RZ, 0x5 ;  /* 0x0000000407077211 */ /* 0x000fe400078f28ff */
[----:B------:R-:W-:Y:S01]  /*15a0*/  IMAD.IADD R9, R4, 0x1, -R9 ;  /* 0x0000000104097824 */ /* 0x000fe200078e0a09 */
[--C-:B------:R-:W-:Y:S02]  /*15b0*/  SHF.R.S32.HI R17, RZ, 0x1f, R16.reuse ;  /* 0x0000001fff117819 */ /* 0x100fe40000011410 */
[----:B------:R-:W-:Y:S01]  /*15c0*/  SHF.R.S32.HI R11, RZ, 0x5, R7 ;  /* 0x00000005ff0b7819 */ /* 0x000fe20000011407 */
[----:B------:R-:W-:Y:S01]  /*15d0*/  IMAD.SHL.U32 R4, R9, 0x2, RZ ;  /* 0x0000000209047824 */ /* 0x000fe200078e00ff */
[----:B---3-5:R-:W-:Y:S01]  /*15e0*/  FSETP.NEU.AND P1, PT, R14, RZ, PT ;  /* 0x000000ff0e00720b */ /* 0x028fe20003f2d000 */
[----:B------:R-:W-:-:S03]  /*15f0*/  IMAD.WIDE R6, R13, 0x80, R16 ;  /* 0x000000800d067825 */ /* 0x000fc600078e0210 */
[----:B------:R-:W-:Y:S01]  /*1600*/  SHF.R.S32.HI R10, RZ, 0x1f, R4 ;  /* 0x0000001fff0a7819 */ /* 0x000fe20000011404 */
[----:B------:R-:W-:Y:S01]  /*1610*/  IMAD R13, R11, -0x10, -R8 ;  /* 0xfffffff00b0d7824 */ /* 0x000fe200078e0a08 */
[----:B------:R-:W-:Y:S01]  /*1620*/  IADD3 R8, P0, R5, R4, RZ ;  /* 0x0000000405087210 */ /* 0x000fe20007f1e0ff */
[----:B------:R-:W-:Y:S01]  /*1630*/  IMAD.WIDE R6, R11, 0x10, R6 ;  /* 0x000000100b067825 */ /* 0x000fe200078e0206 */
[----:B----4-:R-:W-:Y:S02]  /*1640*/  IADD3 R15, -R4, UR5, -R5 ;  /* 0x00000005040f7c10 */ /* 0x010fe4000fffe905 */
[----:B------:R-:W-:Y:S02]  /*1650*/  LEA.HI.X.SX32 R9, R5, R10, 0x1, P0 ;  /* 0x0000000a05097211 */ /* 0x000fe400000f0eff */
[----:B------:R-:W-:Y:S02]  /*1660*/  IADD3 R16, R13, UR4, -R16 ;  /* 0x000000040d107c10 */ /* 0x000fe4000fffe810 */
[----:B------:R-:W-:Y:S01]  /*1670*/  ISETP.GT.AND P4, PT, R15, RZ, PT ;  /* 0x000000ff0f00720c */ /* 0x000fe20003f84270 */
[-C--:B0-----:R-:W-:Y:S01]  /*1680*/  IMAD R4, R7, R2.reuse, RZ ;  /* 0x0000000207047224 */ /* 0x081fe200078e02ff */
[----:B------:R-:W-:Y:S01]  /*1690*/  SHF.L.U64.HI R19, R2, 0x3, R3 ;  /* 0x0000000302137819 */ /* 0x000fe20000010203 */
[----:B------:R-:W-:Y:S01]  /*16a0*/  IMAD.WIDE.U32 R10, R6, R2, R8 ;  /* 0x00000002060a7225 */ /* 0x000fe200078e0008 */
[----:B------:R-:W-:-:S02]  /*16b0*/  P2R R5, PR, RZ, 0x10 ;  /* 0x00000010ff057803 */ /* 0x000fc40000000000 */
[----:B------:R-:W-:Y:S01]  /*16c0*/  ISETP.GT.AND P0, PT, R16, RZ, P4 ;  /* 0x000000ff1000720c */ /* 0x000fe20002704270 */
[----:B------:R-:W-:Y:S01]  /*16d0*/  IMAD R13, R6, R3, R4 ;  /* 0x00000003060d7224 */ /* 0x000fe200078e0204 */
[C---:B------:R-:W-:Y:S01]  /*16e0*/  SHF.L.U64.HI R18, R2.reuse, 0x6, R3 ;  /* 0x0000000602127819 */ /* 0x040fe20000010203 */
[C---:B------:R-:W-:Y:S02]  /*16f0*/  IMAD.SHL.U32 R20, R2.reuse, 0x8, RZ ;  /* 0x0000000802147824 */ /* 0x040fe400078e00ff */
[----:B------:R-:W-:Y:S02]  /*1700*/  IMAD.SHL.U32 R17, R2, 0x40, RZ ;  /* 0x0000004002117824 */ /* 0x000fe400078e00ff */
[----:B------:R-:W-:Y:S01]  /*1710*/  IMAD.IADD R13, R11, 0x1, R13 ;  /* 0x000000010b0d7824 */ /* 0x000fe200078e020d */
[----:B------:R-:W-:Y:S06]  /*1720*/  @!P1 BRA `(.L_x_22) ;  /* 0x00000030008c9947 */ /* 0x000fec0003800000 */
[----:B------:R-:W-:Y:S01]  /*1730*/  ULDC.64 UR6, c[0x0][0x630] ;  /* 0x00018c0000067ab9 */ /* 0x000fe20000000a00 */
[----:B------:R-:W-:Y:S01]  /*1740*/  ULDC.64 UR8, c[0x0][0x628] ;  /* 0x00018a0000087ab9 */ /* 0x000fe20000000a00 */
[----:B------:R-:W-:Y:S01]  /*1750*/  IMAD R21, R7, UR6, RZ ;  /* 0x0000000607157c24 */ /* 0x000fe2000f8e02ff */
[----:B------:R-:W-:Y:S01]  /*1760*/  ULDC.64 UR4, c[0x0][0x650] ;  /* 0x0001940000047ab9 */ /* 0x000fe20000000a00 */
[----:B------:R-:W-:-:S04]  /*1770*/  IMAD.WIDE.U32 R2, R6, UR6, R8 ;  /* 0x0000000606027c25 */ /* 0x000fc8000f8e0008 */
[----:B------:R-:W-:Y:S01]  /*1780*/  IMAD R21, R6, UR7, R21 ;  /* 0x0000000706157c24 */ /* 0x000fe2000f8e0215 */
[----:B------:R-:W-:-:S03]  /*1790*/  LEA R4, P1, R2, UR8, 0x1 ;  /* 0x0000000802047c11 */ /* 0x000fc6000f8208ff */
[----:B------:R-:W-:-:S05]  /*17a0*/  IMAD.IADD R3, R3, 0x1, R21 ;  /* 0x0000000103037824 */ /* 0x000fca00078e0215 */
[----:B------:R-:W-:-:S05]  /*17b0*/  LEA.HI.X R5, R2, UR9, R3, 0x1, P1 ;  /* 0x0000000902057c11 */ /* 0x000fca00088f0c03 */
[----:B------:R-:W2:Y:S01]  /*17c0*/  @P0 LDG.E.LTC128B.U16 R22, desc[UR12][R4.64] ;  /* 0x0000000c04160981 */ /* 0x000ea2000c1e1520 */
[----:B------:R-:W-:Y:S01]  /*17d0*/  ISETP.GT.AND P3, PT, R15, 0x1, PT ;  /* 0x000000010f00780c */ /* 0x000fe20003f64270 */
[----:B------:R-:W-:Y:S01]  /*17e0*/  BSSY B0, `(.L_x_23) ;  /* 0x000000c000007945 */ /* 0x000fe20003800000 */
[----:B------:R-:W-:Y:S02]  /*17f0*/  LEA R2, P2, R10, UR4, 0x1 ;  /* 0x000000040a027c11 */ /* 0x000fe4000f8408ff */
[----:B------:R-:W-:Y:S01]  /*1800*/  ISETP.GT.AND P1, PT, R16, RZ, P3 ;  /* 0x000000ff1000720c */ /* 0x000fe20001f24270 */
[----:B--2---:R-:W-:-:S05]  /*1810*/  HADD2.F32 R3, -RZ, R22.H0_H0 ;  /* 0x20000016ff037230 */ /* 0x004fca0000004100 */
[----:B------:R-:W-:-:S04]  /*1820*/  FMUL R3, R3, R14 ;  /* 0x0000000e03037220 */ /* 0x000fc80000400000 */
[----:B------:R-:W-:-:S05]  /*1830*/  FFMA R3, R56, R0, R3 ;  /* 0x0000000038037223 */ /* 0x000fca0000000003 */
[----:B------:R-:W-:Y:S02]  /*1840*/  F2FP.F16.F32.PACK_AB R11, RZ, R3 ;  /* 0x00000003ff0b723e */ /* 0x000fe400000000ff */
[----:B------:R-:W-:Y:S02]  /*1850*/  P2R R3, PR, RZ, 0x8 ;  /* 0x00000008ff037803 */ /* 0x000fe40000000000 */
[----:B------:R-:W-:-:S05]  /*1860*/  LEA.HI.X R3, R10, UR5, R13, 0x1, P2 ;  /* 0x000000050a037c11 */ /* 0x000fca00090f0c0d */
[----:B------:R0:W-:Y:S01]  /*1870*/  @P0 STG.E.U16 desc[UR12][R2.64], R11 ;  /* 0x0000000b02000986 */ /* 0x0001e2000c10150c */
[----:B------:R-:W-:Y:S05]  /*1880*/  @!P1 BRA `(.L_x_24) ;  /* 0x0000000000049947 */ /* 0x000fea0003800000 */
[----:B------:R1:W5:Y:S02]  /*1890*/  LDG.E.LTC128B.U16 R22, desc[UR12][R4.64+0x2] ;  /* 0x0000020c04167981 */ /* 0x000364000c1e1520 */
.L_x_24:
[----:B------:R-:W-:Y:S05]  /*18a0*/  BSYNC B0 ;  /* 0x0000000000007941 */ /* 0x000fea0003800000 */
.L_x_23:
[----:B------:R-:W-:Y:S01]  /*18b0*/  USHF.L.U32 UR4, UR6, 0x3, URZ ;  /* 0x0000000306047899 */ /* 0x000fe2000800063f */
[----:B-----5:R-:W-:Y:S01]  /*18c0*/  HADD2.F32 R13, -RZ, R22.H0_H0 ;  /* 0x20000016ff0d7230 */ /* 0x020fe20000004100 */
[----:B------:R-:W-:Y:S01]  /*18d0*/  USHF.L.U64.HI UR5, UR6, 0x3, UR7 ;  /* 0x0000000306057899 */ /* 0x000fe20008010207 */
[----:B------:R-:W-:-:S03]  /*18e0*/  ISETP.GT.AND P0, PT, R16, 0x8, P4 ;  /* 0x000000081000780c */ /* 0x000fc60002704270 */
[----:B------:R-:W-:Y:S02]  /*18f0*/  IMAD.U32 R10, RZ, RZ, UR4 ;  /* 0x00000004ff0a7e24 */ /* 0x000fe4000f8e00ff */
[----:B------:R-:W-:Y:S01]  /*1900*/  FMUL R56, R13, R14 ;  /* 0x0000000e0d387220 */ /* 0x000fe20000400000 */
[----:B0-----:R-:W-:-:S03]  /*1910*/  IMAD.U32 R11, RZ, RZ, UR5 ;  /* 0x00000005ff0b7e24 */ /* 0x001fc6000f8e00ff */
[----:B------:R-:W-:Y:S01]  /*1920*/  FFMA R56, R57, R0, R56 ;  /* 0x0000000039387223 */ /* 0x000fe20000000038 */
[----:B------:R-:W-:-:S04]  /*1930*/  IMAD.WIDE.U32 R12, R6, UR6, R10 ;  /* 0x00000006060c7c25 */ /* 0x000fc8000f8e000a */
[----:B------:R-:W-:Y:S02]  /*1940*/  F2FP.F16.F32.PACK_AB R57, RZ, R56 ;  /* 0x00000038ff39723e */ /* 0x000fe400000000ff */
[----:B------:R-:W-:-:S03]  /*1950*/  IADD3 R23, P2, R8, R12, RZ ;  /* 0x0000000c08177210 */ /* 0x000fc60007f5e0ff */
[----:B------:R0:W-:Y:S01]  /*1960*/  @P1 STG.E.U16 desc[UR12][R2.64+0x2], R57 ;  /* 0x0000023902001986 */ /* 0x0001e2000c10150c */
[----:B------:R-:W-:Y:S02]  /*1970*/  IADD3.X R56, R9, R21, R13, P2, !PT ;  /* 0x0000001509387210 */ /* 0x000fe400017fe40d */
[----:B------:R-:W-:-:S04]  /*1980*/  LEA R12, P2, R23, UR8, 0x1 ;  /* 0x00000008170c7c11 */ /* 0x000fc8000f8408ff */
[----:B------:R-:W-:-:S05]  /*1990*/  LEA.HI.X R13, R23, UR9, R56, 0x1, P2 ;  /* 0x00000009170d7c11 */ /* 0x000fca00090f0c38 */
[----:B------:R-:W2:Y:S01]  /*19a0*/  @P0 LDG.E.LTC128B.U16 R22, desc[UR12][R12.64] ;  /* 0x0000000c0c160981 */ /* 0x000ea2000c1e1520 */
[C---:B------:R-:W-:Y:S01]  /*19b0*/  IMAD.SHL.U32 R23, R20.reuse, 0x2, RZ ;  /* 0x0000000214177824 */ /* 0x040fe200078e00ff */
[----:B------:R-:W-:Y:S01]  /*19c0*/  SHF.L.U64.HI R19, R20, 0x1, R19 ;  /* 0x0000000114137819 */ /* 0x000fe20000010213 */
[----:B------:R-:W-:Y:S01]  /*19d0*/  BSSY B0, `(.L_x_25) ;  /* 0x000000b000007945 */ /* 0x000fe20003800000 */
[----:B------:R-:W-:Y:S02]  /*19e0*/  ISETP.GT.AND P1, PT, R16, 0x8, P3 ;  /* 0x000000081000780c */ /* 0x000fe40001f24270 */
[----:B------:R-:W-:Y:S01]  /*19f0*/  IADD3 R20, P2, R23, R2, RZ ;  /* 0x0000000217147210 */ /* 0x000fe20007f5e0ff */
[----:B--2---:R-:W-:-:S05]  /*1a00*/  HADD2.F32 R21, -RZ, R22.H0_H0 ;  /* 0x20000016ff157230 */ /* 0x004fca0000004100 */
[----:B------:R-:W-:-:S04]  /*1a10*/  FMUL R21, R21, R14 ;  /* 0x0000000e15157220 */ /* 0x000fc80000400000 */
[----:B------:R-:W-:-:S05]  /*1a20*/  FFMA R21, R58, R0, R21 ;  /* 0x000000003a157223 */ /* 0x000fca0000000015 */
[----:B------:R-:W-:Y:S01]  /*1a30*/  F2FP.F16.F32.PACK_AB R56, RZ, R21 ;  /* 0x00000015ff38723e */ /* 0x000fe200000000ff */
[----:B------:R-:W-:-:S05]  /*1a40*/  IMAD.X R21, R19, 0x1, R3, P2 ;  /* 0x0000000113157824 */ /* 0x000fca00010e0603 */
[----:B------:R0:W-:Y:S01]  /*1a50*/  @P0 STG.E.U16 desc[UR12][R20.64], R56 ;  /* 0x0000003814000986 */ /* 0x0001e2000c10150c */
[----:B------:R-:W-:Y:S05]  /*1a60*/  @!P1 BRA `(.L_x_26) ;  /* 0x0000000000049947 */ /* 0x000fea0003800000 */
[----:B------:R2:W5:Y:S02]  /*1a70*/  LDG.E.LTC128B.U16 R22, desc[UR12][R12.64+0x2] ;  /* 0x0000020c0c167981 */ /* 0x000564000c1e1520 */
.L_x_26:
[----:B------:R-:W-:Y:S05]  /*1a80*/  BSYNC B0 ;  /* 0x0000000000007941 */ /* 0x000fea0003800000 */
.L_x_25:
[----:B0----5:R-:W-:Y:S01]  /*1a90*/  HADD2.F32 R57, -RZ, R22.H0_H0 ;  /* 0x20000016ff397230 */ /* 0x021fe20000004100 */
[----:B------:R-:W-:Y:S01]  /*1aa0*/  ISETP.GT.AND P3, PT, R15, 0x8, PT ;  /* 0x000000080f00780c */ /* 0x000fe20003f64270 */
[----:B------:R-:W-:Y:S03]  /*1ab0*/  BSSY B0, `(.L_x_27) ;  /* 0x0000009000007945 */ /* 0x000fe60003800000 */
[----:B------:R-:W-:Y:S01]  /*1ac0*/  FMUL R56, R57, R14 ;  /* 0x0000000e39387220 */ /* 0x000fe20000400000 */
[----:B------:R-:W-:Y:S02]  /*1ad0*/  ISETP.GT.AND P0, PT, R16, RZ, P3 ;  /* 0x000000ff1000720c */ /* 0x000fe40001f04270 */
[----:B------:R-:W-:Y:S01]  /*1ae0*/  P2R R57, PR, RZ, 0x8 ;  /* 0x00000008ff397803 */ /* 0x000fe20000000000 */
[----:B------:R-:W-:-:S05]  /*1af0*/  FFMA R56, R59, R0, R56 ;  /* 0x000000003b387223 */ /* 0x000fca0000000038 */
[----:B------:R-:W-:-:S05]  /*1b00*/  F2FP.F16.F32.PACK_AB R56, RZ, R56 ;  /* 0x00000038ff38723e */ /* 0x000fca00000000ff */
[----:B------:R0:W-:Y:S01]  /*1b10*/  @P1 STG.E.U16 desc[UR12][R20.64+0x2], R56 ;  /* 0x0000023814001986 */ /* 0x0001e2000c10150c */
[----:B------:R-:W-:Y:S05]  /*1b20*/  @!P0 BRA `(.L_x_28) ;  /* 0x0000000000048947 */ /* 0x000fea0003800000 */
[----:B------:R3:W5:Y:S02]  /*1b30*/  LDG.E.LTC128B.U16 R22, desc[UR12][R4.64+0x10] ;  /* 0x0000100c04167981 */ /* 0x000764000c1e1520 */
.L_x_28:
[----:B------:R-:W-:Y:S05]  /*1b40*/  BSYNC B0 ;  /* 0x0000000000007941 */ /* 0x000fea0003800000 */
.L_x_27:
[----:B-----5:R-:W-:Y:S01]  /*1b50*/  HADD2.F32 R57, -RZ, R22.H0_H0 ;  /* 0x20000016ff397230 */ /* 0x020fe20000004100 */
[----:B------:R-:W-:Y:S01]  /*1b60*/  ISETP.GT.AND P2, PT, R15, 0x9, PT ;  /* 0x000000090f00780c */ /* 0x000fe20003f44270 */
[----:B------:R-:W-:Y:S03]  /*1b70*/  BSSY B0, `(.L_x_29) ;  /* 0x0000009000007945 */ /* 0x000fe60003800000 */
[----:B------:R-:W-:Y:S01]  /*1b80*/  FMUL R57, R57, R14 ;  /* 0x0000000e39397220 */ /* 0x000fe20000400000 */
[----:B------:R-:W-:Y:S02]  /*1b90*/  ISETP.GT.AND P1, PT, R16, RZ, P2 ;  /* 0x000000ff1000720c */ /* 0x000fe40001724270 */
[----:B0-----:R-:W-:Y:S01]  /*1ba0*/  P2R R56, PR, RZ, 0x4 ;  /* 0x00000004ff387803 */ /* 0x001fe20000000000 */
[----:B------:R-:W-:-:S05]  /*1bb0*/  FFMA R57, R60, R0, R57 ;  /* 0x000000003c397223 */ /* 0x000fca0000000039 */
[----:B------:R-:W-:-:S05]  /*1bc0*/  F2FP.F16.F32.PACK_AB R57, RZ, R57 ;  /* 0x00000039ff39723e */ /* 0x000fca00000000ff */
[----:B------:R0:W-:Y:S01]  /*1bd0*/  @P0 STG.E.U16 desc[UR12][R2.64+0x10], R57 ;  /* 0x0000103902000986 */ /* 0x0001e2000c10150c */
[----:B------:R-:W-:Y:S05]  /*1be0*/  @!P1 BRA `(.L_x_30) ;  /* 0x0000000000049947 */ /* 0x000fea0003800000 */
[----:B------:R4:W5:Y:S02]  /*1bf0*/  LDG.E.LTC128B.U16 R22, desc[UR12][R4.64+0x12] ;  /* 0x0000120c04167981 */ /* 0x000964000c1e1520 */
.L_x_30:
[----:B------:R-:W-:Y:S05]  /*1c00*/  BSYNC B0 ;  /* 0x0000000000007941 */ /* 0x000fea0003800000 */
.L_x_29:
[----:B0----5:R-:W-:Y:S01]  /*1c10*/  HADD2.F32 R57, -RZ, R22.H0_H0 ;  /* 0x20000016ff397230 */ /* 0x021fe20000004100 */
[----:B------:R-:W-:Y:S01]  /*1c20*/  ISETP.GT.AND P0, PT, R16, 0x8, P3 ;  /* 0x000000081000780c */ /* 0x000fe20001f04270 */
[----:B------:R-:W-:Y:S03]  /*1c30*/  BSSY B0, `(.L_x_31) ;  /* 0x0000007000007945 */ /* 0x000fe60003800000 */
[----:B------:R-:W-:-:S04]  /*1c40*/  FMUL R56, R57, R14 ;  /* 0x0000000e39387220 */ /* 0x000fc80000400000 */
[----:B------:R-:W-:-:S05]  /*1c50*/  FFMA R56, R61, R0, R56 ;  /* 0x000000003d387223 */ /* 0x000fca0000000038 */
[----:B------:R-:W-:-:S05]  /*1c60*/  F2FP.F16.F32.PACK_AB R56, RZ, R56 ;  /* 0x00000038ff38723e */ /* 0x000fca00000000ff */
[----:B------:R0:W-:Y:S01]  /*1c70*/  @P1 STG.E.U16 desc[UR12][R2.64+0x12], R56 ;  /* 0x0000123802001986 */ /* 0x0001e2000c10150c */
[----:B------:R-:W-:Y:S05]  /*1c80*/  @!P0 BRA `(.L_x_32) ;  /* 0x0000000000048947 */ /* 0x000fea0003800000 */
[----:B------:R0:W5:Y:S02]  /*1c90*/  LDG.E.LTC128B.U16 R22, desc[UR12][R12.64+0x10] ;  /* 0x0000100c0c167981 */ /* 0x000164000c1e1520 */
.L_x_32:
[----:B------:R-:W-:Y:S05]  /*1ca0*/  BSYNC B0 ;  /* 0x0000000000007941 */ /* 0x000fea0003800000 */
.L_x_31:
[----:B-----5:R-:W-:Y:S01]  /*1cb0*/  HADD2.F32 R57, -RZ, R22.H0_H0 ;  /* 0x20000016ff397230 */ /* 0x020fe20000004100 */
        /* <DEDUP_REMOVED lines=8> */
.L_x_34:
[----:B------:R-:W-:Y:S05]  /*1d40*/  BSYNC B0 ;  /* 0x0000000000007941 */ /* 0x000fea0003800000 */
.L_x_33:
[----:B-----5:R-:W-:Y:S01]  /*1d50*/  HADD2.F32 R59, -RZ, R22.H0_H0 ;  /* 0x20000016ff3b7230 */ /* 0x020fe20000004100 */
[----:B------:R-:W-:Y:S01]  /*1d60*/  ISETP.GT.AND P3, PT, R15, 0x10, PT ;  /* 0x000000100f00780c */ /* 0x000fe20003f64270 */
[C---:B0-----:R-:W-:Y:S01]  /*1d70*/  IMAD.SHL.U32 R57, R17.reuse, 0x2, RZ ;  /* 0x0000000211397824 */ /* 0x041fe200078e00ff */
[----:B------:R-:W-:Y:S01]  /*1d80*/  SHF.L.U64.HI R17, R17, 0x1, R18 ;  /* 0x0000000111117819 */ /* 0x000fe20000010212 */
[----:B------:R-:W-:Y:S01]  /*1d90*/  BSSY B0, `(.L_x_35) ;  /* 0x000000b000007945 */ /* 0x000fe20003800000 */
[----:B------:R-:W-:Y:S02]  /*1da0*/  FMUL R56, R59, R14 ;  /* 0x0000000e3b387220 */ /* 0x000fe40000400000 */
[----:B------:R-:W-:Y:S02]  /*1db0*/  IADD3 R18, P0, P2, R57, R2, R23 ;  /* 0x0000000239127210 */ /* 0x000fe40007a1e017 */
[----:B------:R-:W-:Y:S01]  /*1dc0*/  FFMA R56, R63, R0, R56 ;  /* 0x000000003f387223 */ /* 0x000fe20000000038 */
[----:B------:R-:W-:-:S02]  /*1dd0*/  P2R R23, PR, RZ, 0x8 ;  /* 0x00000008ff177803 */ /* 0x000fc40000000000 */
[----:B------:R-:W-:Y:S02]  /*1de0*/  IADD3.X R19, R17, R3, R19, P0, P2 ;  /* 0x0000000311137210 */ /* 0x000fe400007e4413 */
[----:B------:R-:W-:Y:S02]  /*1df0*/  F2FP.F16.F32.PACK_AB R56, RZ, R56 ;  /* 0x00000038ff38723e */ /* 0x000fe400000000ff */
[----:B------:R-:W-:-:S03]  /*1e00*/  ISETP.GT.AND P0, PT, R16, RZ, P3 ;  /* 0x000000ff1000720c */ /* 0x000fc60001f04270 */
[----:B------:R0:W-:Y:S10]  /*1e10*/  @P1 STG.E.U16 desc[UR12][R20.64+0x12], R56 ;  /* 0x0000123814001986 */ /* 0x0001f4000c10150c */
[----:B------:R-:W-:Y:S05]  /*1e20*/  @!P0 BRA `(.L_x_36) ;  /* 0x0000000000048947 */ /* 0x000fea0003800000 */
[----:B------:R0:W5:Y:S02]  /*1e30*/  LDG.E.LTC128B.U16 R22, desc[UR12][R4.64+0x20] ;  /* 0x0000200c04167981 */ /* 0x000164000c1e1520 */
.L_x_36:
[----:B------:R-:W-:Y:S05]  /*1e40*/  BSYNC B0 ;  /* 0x0000000000007941 */ /* 0x000fea0003800000 */
.L_x_35:
[----:B-----5:R-:W-:Y:S01]  /*1e50*/  HADD2.F32 R23, -RZ, R22.H0_H0 ;  /* 0x20000016ff177230 */ /* 0x020fe20000004100 */
[----:B------:R-:W-:Y:S01]  /*1e60*/  ISETP.GT.AND P1, PT, R15, 0x11, PT ;  /* 0x000000110f00780c */ /* 0x000fe20003f24270 */
[----:B------:R-:W-:Y:S03]  /*1e70*/  BSSY B0, `(.L_x_37) ;  /* 0x0000009000007945 */ /* 0x000fe60003800000 */
[----:B------:R-:W-:-:S04]  /*1e80*/  FMUL R23, R23, R14 ;  /* 0x0000000e17177220 */ /* 0x000fc80000400000 */
[----:B------:R-:W-:-:S05]  /*1e90*/  FFMA R23, R64, R0, R23 ;  /* 0x0000000040177223 */ /* 0x000fca0000000017 */
[----:B------:R-:W-:-:S05]  /*1ea0*/  F2FP.F16.F32.PACK_AB R23, RZ, R23 ;  /* 0x00000017ff17723e */ /* 0x000fca00000000ff */
[----:B------:R1:W-:Y:S01]  /*1eb0*/  @P0 STG.E.U16 desc[UR12][R2.64+0x20], R23 ;  /* 0x0000201702000986 */ /* 0x0003e2000c10150c */
[----:B------:R-:W-:Y:S02]  /*1ec0*/  ISETP.GT.AND P0, PT, R16, RZ, P1 ;  /* 0x000000ff1000720c */ /* 0x000fe40000f04270 */
[----:B-1----:R-:W-:-:S11]  /*1ed0*/  P2R R23, PR, RZ, 0x2 ;  /* 0x00000002ff177803 */ /* 0x002fd60000000000 */
[----:B------:R-:W-:Y:S05]  /*1ee0*/  @!P0 BRA `(.L_x_38) ;  /* 0x0000000000048947 */ /* 0x000fea0003800000 */
[----:B------:R1:W5:Y:S02]  /*1ef0*/  LDG.E.LTC128B.U16 R22, desc[UR12][R4.64+0x22] ;  /* 0x0000220c04167981 */ /* 0x000364000c1e1520 */
.L_x_38:
[----:B------:R-:W-:Y:S05]  /*1f00*/  BSYNC B0 ;  /* 0x0000000000007941 */ /* 0x000fea0003800000 */
.L_x_37:
[----:B-----5:R-:W-:Y:S01]  /*1f10*/  HADD2.F32 R23, -RZ, R22.H0_H0 ;  /* 0x20000016ff177230 */ /* 0x020fe20000004100 */
[----:B------:R-:W-:Y:S04]  /*1f20*/  BSSY B0, `(.L_x_39) ;  /* 0x0000008000007945 */ /* 0x000fe80003800000 */
[----:B0-----:R-:W-:-:S04]  /*1f30*/  FMUL R56, R23, R14 ;  /* 0x0000000e17387220 */ /* 0x001fc80000400000 */
[----:B------:R-:W-:-:S05]  /*1f40*/  FFMA R56, R65, R0, R56 ;  /* 0x0000000041387223 */ /* 0x000fca0000000038 */
[----:B------:R-:W-:-:S05]  /*1f50*/  F2FP.F16.F32.PACK_AB R56, RZ, R56 ;  /* 0x00000038ff38723e */ /* 0x000fca00000000ff */
[----:B------:R0:W-:Y:S01]  /*1f60*/  @P0 STG.E.U16 desc[UR12][R2.64+0x22], R56 ;  /* 0x0000223802000986 */ /* 0x0001e2000c10150c */
[----:B------:R-:W-:-:S13]  /*1f70*/  ISETP.GT.AND P0, PT, R16, 0x8, P3 ;  /* 0x000000081000780c */ /* 0x000fda0001f04270 */
[----:B0-----:R-:W-:Y:S05]  /*1f80*/  @!P0 BRA `(.L_x_40) ;  /* 0x0000000000048947 */ /* 0x001fea0003800000 */
[----:B------:R0:W5:Y:S02]  /*1f90*/  LDG.E.LTC128B.U16 R22, desc[UR12][R12.64+0x20] ;  /* 0x0000200c0c167981 */ /* 0x000164000c1e1520 */
.L_x_40:
[----:B------:R-:W-:Y:S05]  /*1fa0*/  BSYNC B0 ;  /* 0x0000000000007941 */ /* 0x000fea0003800000 */
.L_x_39:
[----:B-----5:R-:W-:Y:S01]  /*1fb0*/  HADD2.F32 R23, -RZ, R22.H0_H0 ;  /* 0x20000016ff177230 */ /* 0x020fe20000004100 */
[----:B------:R-:W-:Y:S01]  /*1fc0*/  BSSY B0, `(.L_x_41) ;  /* 0x000000c000007945 */ /* 0x000fe20003800000 */
[----:B------:R-:W-:-:S03]  /*1fd0*/  PRMT R56, R22, 0x7610, R56 ;  /* 0x0000761016387816 */ /* 0x000fc60000000038 */
[----:B------:R-:W-:-:S04]  /*1fe0*/  FMUL R23, R23, R14 ;  /* 0x0000000e17177220 */ /* 0x000fc80000400000 */
[----:B------:R-:W-:-:S05]  /*1ff0*/  FFMA R23, R66, R0, R23 ;  /* 0x0000000042177223 */ /* 0x000fca0000000017 */
[----:B------:R-:W-:-:S04]  /*2000*/  F2FP.F16.F32.PACK_AB R23, RZ, R23 ;  /* 0x00000017ff17723e */ /* 0x000fc800000000ff */
[----:B------:R-:W-:-:S05]  /*2010*/  PRMT R58, R23, 0x7610, R58 ;  /* 0x00007610173a7816 */ /* 0x000fca000000003a */
[----:B------:R0:W-:Y:S01]  /*2020*/  @P0 STG.E.U16 desc[UR12][R20.64+0x20], R58 ;  /* 0x0000203a14000986 */ /* 0x0001e2000c10150c */
[----:B------:R-:W-:-:S05]  /*2030*/  IADD3 R59, P0, R6, 0x40, RZ ;  /* 0x00000040063b7810 */ /* 0x000fca0007f1e0ff */
[----:B------:R-:W-:Y:S01]  /*2040*/  IMAD.X R23, RZ, RZ, R7, P0 ;  /* 0x000000ffff177224 */ /* 0x000fe200000e0607 */
[----:B------:R-:W-:-:S13]  /*2050*/  ISETP.GT.AND P0, PT, R16, 0x8, P1 ;  /* 0x000000081000780c */ /* 0x000fda0000f04270 */
[----:B0-----:R-:W-:Y:S05]  /*2060*/  @!P0 BRA `(.L_x_42) ;  /* 0x0000000000048947 */ /* 0x001fea0003800000 */
[----:B------:R0:W5:Y:S02]  /*2070*/  LDG.E.LTC128B.U16 R56, desc[UR12][R12.64+0x22] ;  /* 0x0000220c0c387981 */ /* 0x000164000c1e1520 */
.L_x_42:
[----:B------:R-:W-:Y:S05]  /*2080*/  BSYNC B0 ;  /* 0x0000000000007941 */ /* 0x000fea0003800000 */
.L_x_41:
[----:B-----5:R-:W-:Y:S01]  /*2090*/  HADD2.F32 R7, -RZ, R56.H0_H0 ;  /* 0x20000038ff077230 */ /* 0x020fe20000004100 */
[----:B------:R-:W-:Y:S01]  /*20a0*/  ISETP.GT.AND P2, PT, R15, 0x18, PT ;  /* 0x000000180f00780c */ /* 0x000fe20003f44270 */
[----:B------:R-:W-:Y:S01]  /*20b0*/  IMAD.WIDE.U32 R10, R59, UR6, R10 ;  /* 0x000000063b0a7c25 */ /* 0x000fe2000f8e000a */
[----:B------:R-:W-:Y:S03]  /*20c0*/  BSSY B0, `(.L_x_43) ;  /* 0x0000014000007945 */ /* 0x000fe60003800000 */
[----:B------:R-:W-:-:S04]  /*20d0*/  FMUL R6, R7, R14 ;  /* 0x0000000e07067220 */ /* 0x000fc80000400000 */
[----:B------:R-:W-:-:S05]  /*20e0*/  FFMA R6, R67, R0, R6 ;  /* 0x0000000043067223 */ /* 0x000fca0000000006 */
[----:B------:R-:W-:Y:S01]  /*20f0*/  F2FP.F16.F32.PACK_AB R7, RZ, R6 ;  /* 0x00000006ff07723e */ /* 0x000fe200000000ff */
[----:B------:R-:W-:Y:S02]  /*2100*/  IMAD R6, R23, UR6, RZ ;  /* 0x0000000617067c24 */ /* 0x000fe4000f8e02ff */
[----:B------:R-:W-:Y:S01]  /*2110*/  IMAD.WIDE.U32 R22, R59, UR6, R8 ;  /* 0x000000063b167c25 */ /* 0x000fe2000f8e0008 */
[----:B------:R-:W-:-:S03]  /*2120*/  PRMT R58, R7, 0x7610, R58 ;  /* 0x00007610073a7816 */ /* 0x000fc6000000003a */
[----:B------:R-:W-:Y:S02]  /*2130*/  IMAD R61, R59, UR7, R6 ;  /* 0x000000073b3d7c24 */ /* 0x000fe4000f8e0206 */
[----:B------:R0:W-:Y:S01]  /*2140*/  @P0 STG.E.U16 desc[UR12][R20.64+0x22], R58 ;  /* 0x0000223a14000986 */ /* 0x0001e2000c10150c */
[----:B------:R-:W-:Y:S01]  /*2150*/  LEA R6, P0, R22, UR8, 0x1 ;  /* 0x0000000816067c11 */ /* 0x000fe2000f8008ff */
[----:B------:R-:W-:-:S05]  /*2160*/  IMAD.IADD R7, R23, 0x1, R61 ;  /* 0x0000000117077824 */ /* 0x000fca00078e023d */
[----:B------:R-:W-:Y:S02]  /*2170*/  LEA.HI.X R7, R22, UR9, R7, 0x1, P0 ;  /* 0x0000000916077c11 */ /* 0x000fe400080f0c07 */
[----:B------:R-:W-:-:S04]  /*2180*/  IADD3 R10, P0, R8, R10, RZ ;  /* 0x0000000a080a7210 */ /* 0x000fc80007f1e0ff */
[----:B------:R-:W-:Y:S02]  /*2190*/  IADD3.X R9, R9, R61, R11, P0, !PT ;  /* 0x0000003d09097210 */ /* 0x000fe400007fe40b */
[----:B------:R-:W-:-:S04]  /*21a0*/  LEA R8, P0, R10, UR8, 0x1 ;  /* 0x000000080a087c11 */ /* 0x000fc8000f8008ff */
[----:B------:R-:W-:Y:S02]  /*21b0*/  LEA.HI.X R9, R10, UR9, R9, 0x1, P0 ;  /* 0x000000090a097c11 */ /* 0x000fe400080f0c09 */
[----:B------:R-:W-:Y:S02]  /*21c0*/  ISETP.GT.AND P0, PT, R16, RZ, P2 ;  /* 0x000000ff1000720c */ /* 0x000fe40001704270 */
[----:B------:R-:W-:-:S11]  /*21d0*/  P2R R10, PR, RZ, 0x4 ;  /* 0x00000004ff0a7803 */ /* 0x000fd60000000000 */
[----:B0-----:R-:W-:Y:S05]  /*21e0*/  @!P0 BRA `(.L_x_44) ;  /* 0x0000000000048947 */ /* 0x001fea0003800000 */
[----:B------:R0:W5:Y:S02]  /*21f0*/  LDG.E.LTC128B.U16 R56, desc[UR12][R4.64+0x30] ;  /* 0x0000300c04387981 */ /* 0x000164000c1e1520 */
.L_x_44:
[----:B------:R-:W-:Y:S05]  /*2200*/  BSYNC B0 ;  /* 0x0000000000007941 */ /* 0x000fea0003800000 */
.L_x_43:
[----:B-----5:R-:W-:Y:S01]  /*2210*/  HADD2.F32 R11, -RZ, R56.H0_H0 ;  /* 0x20000038ff0b7230 */ /* 0x020fe20000004100 */
[----:B------:R-:W-:Y:S01]  /*2220*/  ISETP.GT.AND P1, PT, R15, 0x19, PT ;  /* 0x000000190f00780c */ /* 0x000fe20003f24270 */
[----:B------:R-:W-:Y:S03]  /*2230*/  BSSY B0, `(.L_x_45) ;  /* 0x0000009000007945 */ /* 0x000fe60003800000 */
[----:B------:R-:W-:Y:S01]  /*2240*/  FMUL R11, R11, R14 ;  /* 0x0000000e0b0b7220 */ /* 0x000fe20000400000 */
[----:B------:R-:W-:-:S03]  /*2250*/  P2R R10, PR, RZ, 0x2 ;  /* 0x00000002ff0a7803 */ /* 0x000fc60000000000 */
[----:B------:R-:W-:-:S05]  /*2260*/  FFMA R11, R68, R0, R11 ;  /* 0x00000000440b7223 */ /* 0x000fca000000000b */
[----:B------:R-:W-:-:S05]  /*2270*/  F2FP.F16.F32.PACK_AB R11, RZ, R11 ;  /* 0x0000000bff0b723e */ /* 0x000fca00000000ff */
[----:B------:R0:W-:Y:S01]  /*2280*/  @P0 STG.E.U16 desc[UR12][R2.64+0x30], R11 ;  /* 0x0000300b02000986 */ /* 0x0001e2000c10150c */
[----:B------:R-:W-:-:S13]  /*2290*/  ISETP.GT.AND P0, PT, R16, RZ, P1 ;  /* 0x000000ff1000720c */ /* 0x000fda0000f04270 */
[----:B0-----:R-:W-:Y:S05]  /*22a0*/  @!P0 BRA `(.L_x_46) ;  /* 0x0000000000048947 */ /* 0x001fea0003800000 */
[----:B------:R0:W5:Y:S02]  /*22b0*/  LDG.E.LTC128B.U16 R56, desc[UR12][R4.64+0x32] ;  /* 0x0000320c04387981 */ /* 0x000164000c1e1520 */
.L_x_46:
[----:B------:R-:W-:Y:S05]  /*22c0*/  BSYNC B0 ;  /* 0x0000000000007941 */ /* 0x000fea0003800000 */
.L_x_45:
[----:B-----5:R-:W-:Y:S01]  /*22d0*/  HADD2.F32 R11, -RZ, R56.H0_H0 ;  /* 0x20000038ff0b7230 */ /* 0x020fe20000004100 */
[----:B------:R-:W-:Y:S04]  /*22e0*/  BSSY B0, `(.L_x_47) ;  /* 0x0000008000007945 */ /* 0x000fe80003800000 */
[----:B------:R-:W-:-:S04]  /*22f0*/  FMUL R10, R11, R14 ;  /* 0x0000000e0b0a7220 */ /* 0x000fc80000400000 */
[----:B------:R-:W-:-:S05]  /*2300*/  FFMA R10, R69, R0, R10 ;  /* 0x00000000450a7223 */ /* 0x000fca000000000a */
[----:B------:R-:W-:-:S05]  /*2310*/  F2FP.F16.F32.PACK_AB R10, RZ, R10 ;  /* 0x0000000aff0a723e */ /* 0x000fca00000000ff */
[----:B------:R0:W-:Y:S01]  /*2320*/  @P0 STG.E.U16 desc[UR12][R2.64+0x32], R10 ;  /* 0x0000320a02000986 */ /* 0x0001e2000c10150c */
[----:B------:R-:W-:-:S13]  /*2330*/  ISETP.GT.AND P0, PT, R16, 0x8, P2 ;  /* 0x000000081000780c */ /* 0x000fda0001704270 */
[----:B0-----:R-:W-:Y:S05]  /*2340*/  @!P0 BRA `(.L_x_48) ;  /* 0x0000000000048947 */ /* 0x001fea0003800000 */
[----:B------:R0:W5:Y:S02]  /*2350*/  LDG.E.LTC128B.U16 R56, desc[UR12][R12.64+0x30] ;  /* 0x0000300c0c387981 */ /* 0x000164000c1e1520 */
.L_x_48:
[----:B------:R-:W-:Y:S05]  /*2360*/  BSYNC B0 ;  /* 0x0000000000007941 */ /* 0x000fea0003800000 */
.L_x_47:
        /* <DEDUP_REMOVED lines=9> */
.L_x_50:
[----:B------:R-:W-:Y:S05]  /*2400*/  BSYNC B0 ;  /* 0x0000000000007941 */ /* 0x000fea0003800000 */
.L_x_49:
        /* <DEDUP_REMOVED lines=11> */
.L_x_52:
[----:B------:R-:W-:Y:S05]  /*24c0*/  BSYNC B0 ;  /* 0x0000000000007941 */ /* 0x000fea0003800000 */
.L_x_51:
        /* <DEDUP_REMOVED lines=11> */
.L_x_54:
[----:B------:R-:W-:Y:S05]  /*2580*/  BSYNC B0 ;  /* 0x0000000000007941 */ /* 0x000fea0003800000 */
.L_x_53:
        /* <DEDUP_REMOVED lines=9> */
.L_x_56:
[----:B------:R-:W-:Y:S05]  /*2620*/  BSYNC B0 ;  /* 0x0000000000007941 */ /* 0x000fea0003800000 */
.L_x_55:
        /* <DEDUP_REMOVED lines=9> */
.L_x_58:
[----:B------:R-:W-:Y:S05]  /*26c0*/  BSYNC B0 ;  /* 0x0000000000007941 */ /* 0x000fea0003800000 */
.L_x_57:
        /* <DEDUP_REMOVED lines=11> */
.L_x_60:
[----:B------:R-:W-:Y:S05]  /*2780*/  BSYNC B0 ;  /* 0x0000000000007941 */ /* 0x000fea0003800000 */
.L_x_59:
[----:B-----5:R-:W-:Y:S01]  /*2790*/  HADD2.F32 R11, -RZ, R56.H0_H0 ;  /* 0x20000038ff0b7230 */ /* 0x020fe20000004100 */
[----:B------:R-:W-:Y:S01]  /*27a0*/  ISETP.GT.AND P4, PT, R15, 0x29, PT ;  /* 0x000000290f00780c */ /* 0x000fe20003f84270 */
[----:B------:R-:W-:Y:S03]  /*27b0*/  BSSY B0, `(.L_x_61) ;  /* 0x0000008000007945 */ /* 0x000fe60003800000 */
[----:B------:R-:W-:-:S04]  /*27c0*/  FMUL R11, R11, R14 ;  /* 0x0000000e0b0b7220 */ /* 0x000fc80000400000 */
[----:B------:R-:W-:-:S05]  /*27d0*/  FFMA R11, R76, R0, R11 ;  /* 0x000000004c0b7223 */ /* 0x000fca000000000b */
[----:B------:R-:W-:-:S05]  /*27e0*/  F2FP.F16.F32.PACK_AB R11, RZ, R11 ;  /* 0x0000000bff0b723e */ /* 0x000fca00000000ff */
[----:B------:R0:W-:Y:S01]  /*27f0*/  @P0 STG.E.U16 desc[UR12][R2.64+0x50], R11 ;  /* 0x0000500b02000986 */ /* 0x0001e2000c10150c */
[----:B------:R-:W-:-:S13]  /*2800*/  ISETP.GT.AND P0, PT, R16, RZ, P4 ;  /* 0x000000ff1000720c */ /* 0x000fda0002704270 */
[----:B0-----:R-:W-:Y:S05]  /*2810*/  @!P0 BRA `(.L_x_62) ;  /* 0x0000000000048947 */ /* 0x001fea0003800000 */
[----:B------:R0:W5:Y:S02]  /*2820*/  LDG.E.LTC128B.U16 R56, desc[UR12][R4.64+0x52] ;  /* 0x0000520c04387981 */ /* 0x000164000c1e1520 */
.L_x_62:
[----:B------:R-:W-:Y:S05]  /*2830*/  BSYNC B0 ;  /* 0x0000000000007941 */ /* 0x000fea0003800000 */
.L_x_61:
        /* <DEDUP_REMOVED lines=9> */
.L_x_64:
[----:B------:R-:W-:Y:S05]  /*28d0*/  BSYNC B0 ;  /* 0x0000000000007941 */ /* 0x000fea0003800000 */
.L_x_63:
        /* <DEDUP_REMOVED lines=9> */
.L_x_66:
[----:B------:R-:W-:Y:S05]  /*2970*/  BSYNC B0 ;  /* 0x0000000000007941 */ /* 0x000fea0003800000 */
.L_x_65:
        /* <DEDUP_REMOVED lines=10> */
.L_x_68:
[----:B------:R-:W-:Y:S05]  /*2a20*/  BSYNC B0 ;  /* 0x0000000000007941 */ /* 0x000fea0003800000 */
.L_x_67:
        /* <DEDUP_REMOVED lines=10> */
.L_x_70:
[----:B------:R-:W-:Y:S05]  /*2ad0*/  BSYNC B0 ;  /* 0x0000000000007941 */ /* 0x000fea0003800000 */
.L_x_69:
        /* <DEDUP_REMOVED lines=9> */
.L_x_72:
[----:B------:R-:W-:Y:S05]  /*2b70*/  BSYNC B0 ;  /* 0x0000000000007941 */ /* 0x000fea0003800000 */
.L_x_71:
        /* <DEDUP_REMOVED lines=9> */
.L_x_74:
[----:B------:R-:W-:Y:S05]  /*2c10*/  BSYNC B0 ;  /* 0x0000000000007941 */ /* 0x000fea0003800000 */
.L_x_73:
        /* <DEDUP_REMOVED lines=10> */
.L_x_76:
[----:B------:R-:W-:Y:S05]  /*2cc0*/  BSYNC B0 ;  /* 0x0000000000007941 */ /* 0x000fea0003800000 */
.L_x_75:
[----:B-----5:R-:W-:Y:S01]  /*2cd0*/  HADD2.F32 R11, -RZ, R56.H0_H0 ;  /* 0x20000038ff0b7230 */ /* 0x020fe20000004100 */
[----:B------:R-:W-:Y:S04]  /*2ce0*/  BSSY B0, `(.L_x_77) ;  /* 0x000000d000007945 */ /* 0x000fe80003800000 */
[----:B------:R-:W-:-:S04]  /*2cf0*/  FMUL R11, R11, R14 ;  /* 0x0000000e0b0b7220 */ /* 0x000fc80000400000 */
[----:B------:R-:W-:-:S05]  /*2d00*/  FFMA R11, R84, R0, R11 ;  /* 0x00000000540b7223 */ /* 0x000fca000000000b */
[----:B------:R-:W-:-:S05]  /*2d10*/  F2FP.F16.F32.PACK_AB R11, RZ, R11 ;  /* 0x0000000bff0b723e */ /* 0x000fca00000000ff */
[----:B------:R1:W-:Y:S01]  /*2d20*/  @P0 STG.E.U16 desc[UR12][R2.64+0x70], R11 ;  /* 0x0000700b02000986 */ /* 0x0003e2000c10150c */
[----:B------:R-:W-:-:S05]  /*2d30*/  IADD3 R22, P0, R57, R20, RZ ;  /* 0x0000001439167210 */ /* 0x000fca0007f1e0ff */
[----:B------:R-:W-:Y:S01]  /*2d40*/  IMAD.X R23, R17, 0x1, R21, P0 ;  /* 0x0000000111177824 */ /* 0x000fe200000e0615 */
[----:B------:R-:W-:-:S05]  /*2d50*/  IADD3 R10, P0, R57, R2, RZ ;  /* 0x00000002390a7210 */ /* 0x000fca0007f1e0ff */
[----:B-1----:R-:W-:Y:S01]  /*2d60*/  IMAD.X R11, R17, 0x1, R3, P0 ;  /* 0x00000001110b7824 */ /* 0x002fe200000e0603 */
[----:B------:R-:W-:-:S04]  /*2d70*/  ISETP.GT.AND P0, PT, R15, 0x39, PT ;  /* 0x000000390f00780c */ /* 0x000fc80003f04270 */
[----:B------:R-:W-:-:S13]  /*2d80*/  ISETP.GT.AND P5, PT, R16, RZ, P0 ;  /* 0x000000ff1000720c */ /* 0x000fda00007a4270 */
[----:B------:R-:W-:Y:S05]  /*2d90*/  @!P5 BRA `(.L_x_78) ;  /* 0x000000000004d947 */ /* 0x000fea0003800000 */
[----:B------:R1:W5:Y:S02]  /*2da0*/  LDG.E.LTC128B.U16 R56, desc[UR12][R4.64+0x72] ;  /* 0x0000720c04387981 */ /* 0x000364000c1e1520 */
.L_x_78:
[----:B------:R-:W-:Y:S05]  /*2db0*/  BSYNC B0 ;  /* 0x0000000000007941 */ /* 0x000fea0003800000 */
.L_x_77:
[----:B01-345:R-:W-:Y:S01]  /*2dc0*/  HADD2.F32 R5, -RZ, R56.H0_H0 ;  /* 0x20000038ff057230 */ /* 0x03bfe20000004100 */
        /* <DEDUP_REMOVED lines=8> */
.L_x_80:
[----:B------:R-:W-:Y:S05]  /*2e50*/  BSYNC B0 ;  /* 0x0000000000007941 */ /* 0x000fea0003800000 */
.L_x_79:
[----:B-----5:R-:W-:Y:S01]  /*2e60*/  HADD2.F32 R3, -RZ, R56.H0_H0 ;  /* 0x20000038ff037230 */ /* 0x020fe20000004100 */
[----:B------:R-:W-:Y:S04]  /*2e70*/  BSSY B0, `(.L_x_81) ;  /* 0x0000008000007945 */ /* 0x000fe80003800000 */
[----:B------:R-:W-:-:S04]  /*2e80*/  FMUL R3, R3, R14 ;  /* 0x0000000e03037220 */ /* 0x000fc80000400000 */
[----:B------:R-:W-:-:S05]  /*2e90*/  FFMA R3, R86, R0, R3 ;  /* 0x0000000056037223 */ /* 0x000fca0000000003 */
[----:B------:R-:W-:-:S05]  /*2ea0*/  F2FP.F16.F32.PACK_AB R3, RZ, R3 ;  /* 0x00000003ff03723e */ /* 0x000fca00000000ff */
[----:B------:R1:W-:Y:S01]  /*2eb0*/  @P5 STG.E.U16 desc[UR12][R20.64+0x70], R3 ;  /* 0x0000700314005986 */ /* 0x0003e2000c10150c */
[----:B------:R-:W-:-:S13]  /*2ec0*/  ISETP.GT.AND P5, PT, R16, 0x8, P0 ;  /* 0x000000081000780c */ /* 0x000fda00007a4270 */
[----:B-1----:R-:W-:Y:S05]  /*2ed0*/  @!P5 BRA `(.L_x_82) ;  /* 0x000000000004d947 */ /* 0x002fea0003800000 */
[----:B------:R1:W5:Y:S02]  /*2ee0*/  LDG.E.LTC128B.U16 R56, desc[UR12][R12.64+0x72] ;  /* 0x0000720c0c387981 */ /* 0x000364000c1e1520 */
.L_x_82:
[----:B------:R-:W-:Y:S05]  /*2ef0*/  BSYNC B0 ;  /* 0x0000000000007941 */ /* 0x000fea0003800000 */
.L_x_81:
[----:B-----5:R-:W-:-:S05]  /*2f00*/  HADD2.F32 R3, -RZ, R56.H0_H0 ;  /* 0x20000038ff037230 */ /* 0x020fca0000004100 */
[----:B------:R-:W-:-:S04]  /*2f10*/  FMUL R2, R3, R14 ;  /* 0x0000000e03027220 */ /* 0x000fc80000400000 */
[----:B------:R-:W-:-:S05]  /*2f20*/  FFMA R2, R87, R0, R2 ;  /* 0x0000000057027223 */ /* 0x000fca0000000002 */
[----:B------:R-:W-:-:S05]  /*2f30*/  F2FP.F16.F32.PACK_AB R2, RZ, R2 ;  /* 0x00000002ff02723e */ /* 0x000fca00000000ff */
[----:B------:R3:W-:Y:S01]  /*2f40*/  @P5 STG.E.U16 desc[UR12][R20.64+0x72], R2 ;  /* 0x0000720214005986 */ /* 0x0007e2000c10150c */
[----:B------:R-:W-:-:S04]  /*2f50*/  ISETP.GT.AND P5, PT, R15, RZ, PT ;  /* 0x000000ff0f00720c */ /* 0x000fc80003fa4270 */
[----:B------:R-:W-:-:S13]  /*2f60*/  ISETP.GT.AND P5, PT, R16, 0x40, P5 ;  /* 0x000000401000780c */ /* 0x000fda0002fa4270 */
[----:B------:R-:W4:Y:S01]  /*2f70*/  @P5 LDG.E.LTC128B.U16 R56, desc[UR12][R6.64] ;  /* 0x0000000c06385981 */ /* 0x000f22000c1e1520 */
[----:B------:R-:W-:Y:S01]  /*2f80*/  BSSY B0, `(.L_x_83) ;  /* 0x000000a000007945 */ /* 0x000fe20003800000 */
[----:B----4-:R-:W-:-:S05]  /*2f90*/  HADD2.F32 R3, -RZ, R56.H0_H0 ;  /* 0x20000038ff037230 */ /* 0x010fca0000004100 */
[----:B------:R-:W-:-:S04]  /*2fa0*/  FMUL R3, R3, R14 ;  /* 0x0000000e03037220 */ /* 0x000fc80000400000 */
[----:B------:R-:W-:-:S05]  /*2fb0*/  FFMA R3, R24, R0, R3 ;  /* 0x0000000018037223 */ /* 0x000fca0000000003 */
[----:B------:R-:W-:-:S05]  /*2fc0*/  F2FP.F16.F32.PACK_AB R3, RZ, R3 ;  /* 0x00000003ff03723e */ /* 0x000fca00000000ff */
[----:B------:R3:W-:Y:S01]  /*2fd0*/  @P5 STG.E.U16 desc[UR12][R10.64], R3 ;  /* 0x000000030a005986 */ /* 0x0007e2000c10150c */
[----:B------:R-:W-:-:S04]  /*2fe0*/  ISETP.GT.AND P5, PT, R15, 0x1, PT ;  /* 0x000000010f00780c */ /* 0x000fc80003fa4270 */
[----:B------:R-:W-:-:S13]  /*2ff0*/  ISETP.GT.AND P5, PT, R16, 0x40, P5 ;  /* 0x000000401000780c */ /* 0x000fda0002fa4270 */
[----:B---3--:R-:W-:Y:S05]  /*3000*/  @!P5 BRA `(.L_x_84) ;  /* 0x000000000004d947 */ /* 0x008fea0003800000 */
[----:B------:R3:W5:Y:S02]  /*3010*/  LDG.E.LTC128B.U16 R56, desc[UR12][R6.64+0x2] ;  /* 0x0000020c06387981 */ /* 0x000764000c1e1520 */
.L_x_84:
[----:B------:R-:W-:Y:S05]  /*3020*/  BSYNC B0 ;  /* 0x0000000000007941 */ /* 0x000fea0003800000 */
.L_x_83:
[----:B-----5:R-:W-:Y:S01]  /*3030*/  HADD2.F32 R3, -RZ, R56.H0_H0 ;  /* 0x20000038ff037230 */ /* 0x020fe20000004100 */
[----:B------:R-:W-:Y:S04]  /*3040*/  BSSY B0, `(.L_x_85) ;  /* 0x000000c000007945 */ /* 0x000fe80003800000 */
[----:B------:R-:W-:Y:S01]  /*3050*/  FMUL R2, R3, R14 ;  /* 0x0000000e03027220 */ /* 0x000fe20000400000 */
[----:B------:R-:W-:-:S03]  /*3060*/  @P5 IMAD.MOV.U32 R3, RZ, RZ, R11 ;  /* 0x000000ffff035224 */ /* 0x000fc600078e000b */
[----:B------:R-:W-:-:S05]  /*3070*/  FFMA R2, R25, R0, R2 ;  /* 0x0000000019027223 */ /* 0x000fca0000000002 */
[----:B------:R-:W-:-:S04]  /*3080*/  F2FP.F16.F32.PACK_AB R2, RZ, R2 ;  /* 0x00000002ff02723e */ /* 0x000fc800000000ff */
[----:B------:R-:W-:Y:S01]  /*3090*/  PRMT R4, R2, 0x7610, R4 ;  /* 0x0000761002047816 */ /* 0x000fe20000000004 */
[----:B------:R-:W-:-:S05]  /*30a0*/  @P5 IMAD.MOV.U32 R2, RZ, RZ, R10 ;  /* 0x000000ffff025224 */ /* 0x000fca00078e000a */
[----:B------:R4:W-:Y:S01]  /*30b0*/  @P5 STG.E.U16 desc[UR12][R2.64+0x2], R4 ;  /* 0x0000020402005986 */ /* 0x0009e2000c10150c */
[----:B------:R-:W-:-:S04]  /*30c0*/  ISETP.GT.AND P5, PT, R15, RZ, PT ;  /* 0x000000ff0f00720c */ /* 0x000fc80003fa4270 */
[----:B------:R-:W-:-:S13]  /*30d0*/  ISETP.GT.AND P5, PT, R16, 0x48, P5 ;  /* 0x000000481000780c */ /* 0x000fda0002fa4270 */
[----:B----4-:R-:W-:Y:S05]  /*30e0*/  @!P5 BRA `(.L_x_86) ;  /* 0x000000000004d947 */ /* 0x010fea0003800000 */
[----:B------:R4:W5:Y:S02]  /*30f0*/  LDG.E.LTC128B.U16 R56, desc[UR12][R8.64] ;  /* 0x0000000c08387981 */ /* 0x000964000c1e1520 */
.L_x_86:
[----:B------:R-:W-:Y:S05]  /*3100*/  BSYNC B0 ;  /* 0x0000000000007941 */ /* 0x000fea0003800000 */
.L_x_85:
[----:B-----5:R-:W-:Y:S01]  /*3110*/  HADD2.F32 R3, -RZ, R56.H0_H0 ;  /* 0x20000038ff037230 */ /* 0x020fe20000004100 */
[----:B------:R-:W-:Y:S04]  /*3120*/  BSSY B0, `(.L_x_87) ;  /* 0x0000009000007945 */ /* 0x000fe80003800000 */
[----:B------:R-:W-:-:S04]  /*3130*/  FMUL R3, R3, R14 ;  /* 0x0000000e03037220 */ /* 0x000fc80000400000 */
[----:B------:R-:W-:-:S05]  /*3140*/  FFMA R3, R26, R0, R3 ;  /* 0x000000001a037223 */ /* 0x000fca0000000003 */
[----:B------:R-:W-:-:S05]  /*3150*/  F2FP.F16.F32.PACK_AB R3, RZ, R3 ;  /* 0x00000003ff03723e */ /* 0x000fca00000000ff */
[----:B------:R0:W-:Y:S01]  /*3160*/  @P5 STG.E.U16 desc[UR12][R22.64], R3 ;  /* 0x0000000316005986 */ /* 0x0001e2000c10150c */
[----:B------:R-:W-:-:S04]  /*3170*/  ISETP.GT.AND P5, PT, R15, 0x1, PT ;  /* 0x000000010f00780c */ /* 0x000fc80003fa4270 */
[----:B------:R-:W-:-:S13]  /*3180*/  ISETP.GT.AND P5, PT, R16, 0x48, P5 ;  /* 0x000000481000780c */ /* 0x000fda0002fa4270 */
[----:B0-----:R-:W-:Y:S05]  /*3190*/  @!P5 BRA `(.L_x_88) ;  /* 0x000000000004d947 */ /* 0x001fea0003800000 */
[----:B------:R0:W5:Y:S02]  /*31a0*/  LDG.E.LTC128B.U16 R56, desc[UR12][R8.64+0x2] ;  /* 0x0000020c08387981 */ /* 0x000164000c1e1520 */
.L_x_88:
[----:B------:R-:W-:Y:S05]  /*31b0*/  BSYNC B0 ;  /* 0x0000000000007941 */ /* 0x000fea0003800000 */
.L_x_87:
        /* <DEDUP_REMOVED lines=10> */
.L_x_90:
[----:B------:R-:W-:Y:S05]  /*3260*/  BSYNC B0 ;  /* 0x0000000000007941 */ /* 0x000fea0003800000 */
.L_x_89:
[----:B-----5:R-:W-:Y:S01]  /*3270*/  HADD2.F32 R3, -RZ, R56.H0_H0 ;  /* 0x20000038ff037230 */ /* 0x020fe20000004100 */
[----:B------:R-:W-:Y:S01]  /*3280*/  BSSY B0, `(.L_x_91) ;  /* 0x000000c000007945 */ /* 0x000fe20003800000 */
[----:B------:R-:W-:-:S03]  /*3290*/  @P5 IMAD.MOV.U32 R2, RZ, RZ, R10 ;  /* 0x000000ffff025224 */ /* 0x000fc600078e000a */
[----:B------:R-:W-:-:S04]  /*32a0*/  FMUL R3, R3, R14 ;  /* 0x0000000e03037220 */ /* 0x000fc80000400000 */
[----:B------:R-:W-:-:S05]  /*32b0*/  FFMA R3, R28, R0, R3 ;  /* 0x000000001c037223 */ /* 0x000fca0000000003 */
[----:B------:R-:W-:-:S04]  /*32c0*/  F2FP.F16.F32.PACK_AB R3, RZ, R3 ;  /* 0x00000003ff03723e */ /* 0x000fc800000000ff */
[----:B------:R-:W-:Y:S01]  /*32d0*/  PRMT R4, R3, 0x7610, R4 ;  /* 0x0000761003047816 */ /* 0x000fe20000000004 */
[----:B------:R-:W-:-:S05]  /*32e0*/  @P5 IMAD.MOV.U32 R3, RZ, RZ, R11 ;  /* 0x000000ffff035224 */ /* 0x000fca00078e000b */
[----:B------:R0:W-:Y:S01]  /*32f0*/  @P5 STG.E.U16 desc[UR12][R2.64+0x10], R4 ;  /* 0x0000100402005986 */ /* 0x0001e2000c10150c */
[----:B------:R-:W-:-:S04]  /*3300*/  ISETP.GT.AND P5, PT, R15, 0x9, PT ;  /* 0x000000090f00780c */ /* 0x000fc80003fa4270 */
[----:B------:R-:W-:-:S13]  /*3310*/  ISETP.GT.AND P5, PT, R16, 0x40, P5 ;  /* 0x000000401000780c */ /* 0x000fda0002fa4270 */
[----:B0-----:R-:W-:Y:S05]  /*3320*/  @!P5 BRA `(.L_x_92) ;  /* 0x000000000004d947 */ /* 0x001fea0003800000 */
[----:B------:R0:W5:Y:S02]  /*3330*/  LDG.E.LTC128B.U16 R56, desc[UR12][R6.64+0x12] ;  /* 0x0000120c06387981 */ /* 0x000164000c1e1520 */
.L_x_92:
[----:B------:R-:W-:Y:S05]  /*3340*/  BSYNC B0 ;  /* 0x0000000000007941 */ /* 0x000fea0003800000 */
.L_x_91:
        /* <DEDUP_REMOVED lines=13> */
.L_x_94:
[----:B------:R-:W-:Y:S05]  /*3420*/  BSYNC B0 ;  /* 0x0000000000007941 */ /* 0x000fea0003800000 */
.L_x_93:
        /* <DEDUP_REMOVED lines=10> */
.L_x_96:
[----:B------:R-:W-:Y:S05]  /*34d0*/  BSYNC B0 ;  /* 0x0000000000007941 */ /* 0x000fea0003800000 */
.L_x_95:
        /* <DEDUP_REMOVED lines=13> */
.L_x_98:
[----:B------:R-:W-:Y:S05]  /*35b0*/  BSYNC B0 ;  /* 0x0000000000007941 */ /* 0x000fea0003800000 */
.L_x_97:
        /* <DEDUP_REMOVED lines=13> */
.L_x_100:
[----:B------:R-:W-:Y:S05]  /*3690*/  BSYNC B0 ;  /* 0x0000000000007941 */ /* 0x000fea0003800000 */
.L_x_99:
        /* <DEDUP_REMOVED lines=13> */
.L_x_102:
[----:B------:R-:W-:Y:S05]  /*3770*/  BSYNC B0 ;  /* 0x0000000000007941 */ /* 0x000fea0003800000 */
.L_x_101:
        /* <DEDUP_REMOVED lines=13> */
.L_x_104:
[----:B------:R-:W-:Y:S05]  /*3850*/  BSYNC B0 ;  /* 0x0000000000007941 */ /* 0x000fea0003800000 */
.L_x_103:
        /* <DEDUP_REMOVED lines=13> */
.L_x_106:
[----:B------:R-:W-:Y:S05]  /*3930*/  BSYNC B0 ;  /* 0x0000000000007941 */ /* 0x000fea0003800000 */
.L_x_105:
        /* <DEDUP_REMOVED lines=13> */
.L_x_108:
[----:B------:R-:W-:Y:S05]  /*3a10*/  BSYNC B0 ;  /* 0x0000000000007941 */ /* 0x000fea0003800000 */
.L_x_107:
        /* <DEDUP_REMOVED lines=13> */
.L_x_110:
[----:B------:R-:W-:Y:S05]  /*3af0*/  BSYNC B0 ;  /* 0x0000000000007941 */ /* 0x000fea0003800000 */
.L_x_109:
        /* <DEDUP_REMOVED lines=13> */
.L_x_112:
[----:B------:R-:W-:Y:S05]  /*3bd0*/  BSYNC B0 ;  /* 0x0000000000007941 */ /* 0x000fea0003800000 */
.L_x_111:
        /* <DEDUP_REMOVED lines=13> */
.L_x_114:
[----:B------:R-:W-:Y:S05]  /*3cb0*/  BSYNC B0 ;  /* 0x0000000000007941 */ /* 0x000fea0003800000 */
.L_x_113:
        /* <DEDUP_REMOVED lines=13> */
.L_x_116:
[----:B------:R-:W-:Y:S05]  /*3d90*/  BSYNC B0 ;  /* 0x0000000000007941 */ /* 0x000fea0003800000 */
.L_x_115:
        /* <DEDUP_REMOVED lines=13> */
.L_x_118:
[----:B------:R-:W-:Y:S05]  /*3e70*/  BSYNC B0 ;  /* 0x0000000000007941 */ /* 0x000fea0003800000 */
.L_x_117:
        /* <DEDUP_REMOVED lines=13> */
.L_x_120:
[----:B------:R-:W-:Y:S05]  /*3f50*/  BSYNC B0 ;  /* 0x0000000000007941 */ /* 0x000fea0003800000 */
.L_x_119:
        /* <DEDUP_REMOVED lines=9> */
[----:B------:R-:W-:-:S13]  /*3ff0*/  ISETP.GT.AND P5, PT, R16, 0x40, P6 ;  /* 0x000000401000780c */ /* 0x000fda00037a4270 */
[----:B0-----:R-:W-:Y:S05]  /*4000*/  @!P5 BRA `(.L_x_122) ;  /* 0x000000000004d947 */ /* 0x001fea0003800000 */
[----:B------:R0:W5:Y:S02]  /*4010*/  LDG.E.LTC128B.U16 R56, desc[UR12][R6.64+0x50] ;  /* 0x0000500c06387981 */ /* 0x000164000c1e1520 */
.L_x_122:
[----:B------:R-:W-:Y:S05]  /*4020*/  BSYNC B0 ;  /* 0x0000000000007941 */ /* 0x000fea0003800000 */
.L_x_121:
        /* <DEDUP_REMOVED lines=12> */
.L_x_124:
[----:B------:R-:W-:Y:S05]  /*40f0*/  BSYNC B0 ;  /* 0x0000000000007941 */ /* 0x000fea0003800000 */
.L_x_123:
[----:B-----5:R-:W-:Y:S01]  /*4100*/  HADD2.F32 R3, -RZ, R56.H0_H0 ;  /* 0x20000038ff037230 */ /* 0x020fe20000004100 */
[----:B------:R-:W-:Y:S01]  /*4110*/  ISETP.GT.AND P6, PT, R16, 0x48, P6 ;  /* 0x000000481000780c */ /* 0x000fe200037c4270 */
[----:B------:R-:W-:Y:S03]  /*4120*/  BSSY B0, `(.L_x_125) ;  /* 0x000000a000007945 */ /* 0x000fe60003800000 */
[----:B------:R-:W-:Y:S01]  /*4130*/  FMUL R2, R3, R14 ;  /* 0x0000000e03027220 */ /* 0x000fe20000400000 */
[----:B------:R-:W-:-:S03]  /*4140*/  @P5 IMAD.MOV.U32 R3, RZ, RZ, R11 ;  /* 0x000000ffff035224 */ /* 0x000fc600078e000b */
[----:B------:R-:W-:-:S05]  /*4150*/  FFMA R2, R45, R0, R2 ;  /* 0x000000002d027223 */ /* 0x000fca0000000002 */
[----:B------:R-:W-:-:S04]  /*4160*/  F2FP.F16.F32.PACK_AB R2, RZ, R2 ;  /* 0x00000002ff02723e */ /* 0x000fc800000000ff */
[----:B------:R-:W-:Y:S01]  /*4170*/  PRMT R4, R2, 0x7610, R4 ;  /* 0x0000761002047816 */ /* 0x000fe20000000004 */
[----:B------:R-:W-:-:S05]  /*4180*/  @P5 IMAD.MOV.U32 R2, RZ, RZ, R10 ;  /* 0x000000ffff025224 */ /* 0x000fca00078e000a */
[----:B------:R0:W-:Y:S01]  /*4190*/  @P5 STG.E.U16 desc[UR12][R2.64+0x52], R4 ;  /* 0x0000520402005986 */ /* 0x0001e2000c10150c */
[----:B------:R-:W-:Y:S05]  /*41a0*/  @!P6 BRA `(.L_x_126) ;  /* 0x000000000004e947 */ /* 0x000fea0003800000 */
[----:B------:R0:W5:Y:S02]  /*41b0*/  LDG.E.LTC128B.U16 R56, desc[UR12][R8.64+0x50] ;  /* 0x0000500c08387981 */ /* 0x000164000c1e1520 */
.L_x_126:
[----:B------:R-:W-:Y:S05]  /*41c0*/  BSYNC B0 ;  /* 0x0000000000007941 */ /* 0x000fea0003800000 */
.L_x_125:
[----:B0----5:R-:W-:Y:S01]  /*41d0*/  HADD2.F32 R3, -RZ, R56.H0_H0 ;  /* 0x20000038ff037230 */ /* 0x021fe20000004100 */
[----:B------:R-:W-:Y:S01]  /*41e0*/  ISETP.GT.AND P4, PT, R16, 0x48, P4 ;  /* 0x000000481000780c */ /* 0x000fe20002784270 */
[----:B------:R-:W-:Y:S01]  /*41f0*/  @P6 IMAD.MOV.U32 R2, RZ, RZ, R18 ;  /* 0x000000ffff026224 */ /* 0x000fe200078e0012 */
[----:B------:R-:W-:Y:S02]  /*4200*/  BSSY B0, `(.L_x_127) ;  /* 0x0000009000007945 */ /* 0x000fe40003800000 */
[----:B------:R-:W-:-:S04]  /*4210*/  FMUL R3, R3, R14 ;  /* 0x0000000e03037220 */ /* 0x000fc80000400000 */
[----:B------:R-:W-:-:S05]  /*4220*/  FFMA R3, R46, R0, R3 ;  /* 0x000000002e037223 */ /* 0x000fca0000000003 */
[----:B------:R-:W-:-:S04]  /*4230*/  F2FP.F16.F32.PACK_AB R3, RZ, R3 ;  /* 0x00000003ff03723e */ /* 0x000fc800000000ff */
[----:B------:R-:W-:Y:S01]  /*4240*/  PRMT R4, R3, 0x7610, R4 ;  /* 0x0000761003047816 */ /* 0x000fe20000000004 */
[----:B------:R-:W-:-:S05]  /*4250*/  @P6 IMAD.MOV.U32 R3, RZ, RZ, R19 ;  /* 0x000000ffff036224 */ /* 0x000fca00078e0013 */
[----:B------:R0:W-:Y:S01]  /*4260*/  @P6 STG.E.U16 desc[UR12][R2.64+0x50], R4 ;  /* 0x0000500402006986 */ /* 0x0001e2000c10150c */
[----:B------:R-:W-:Y:S05]  /*4270*/  @!P4 BRA `(.L_x_128) ;  /* 0x000000000004c947 */ /* 0x000fea0003800000 */
[----:B------:R0:W5:Y:S02]  /*4280*/  LDG.E.LTC128B.U16 R56, desc[UR12][R8.64+0x52] ;  /* 0x0000520c08387981 */ /* 0x000164000c1e1520 */
.L_x_128:
[----:B------:R-:W-:Y:S05]  /*4290*/  BSYNC B0 ;  /* 0x0000000000007941 */ /* 0x000fea0003800000 */
.L_x_127:
[----:B0----5:R-:W-:Y:S01]  /*42a0*/  HADD2.F32 R3, -RZ, R56.H0_H0 ;  /* 0x20000038ff037230 */ /* 0x021fe20000004100 */
        /* <DEDUP_REMOVED lines=11> */
.L_x_130:
[----:B------:R-:W-:Y:S05]  /*4360*/  BSYNC B0 ;  /* 0x0000000000007941 */ /* 0x000fea0003800000 */
.L_x_129:
        /* <DEDUP_REMOVED lines=12> */
.L_x_132:
[----:B------:R-:W-:Y:S05]  /*4430*/  BSYNC B0 ;  /* 0x0000000000007941 */ /* 0x000fea0003800000 */
.L_x_131:
        /* <DEDUP_REMOVED lines=12> */
.L_x_134:
[----:B------:R-:W-:Y:S05]  /*4500*/  BSYNC B0 ;  /* 0x0000000000007941 */ /* 0x000fea0003800000 */
.L_x_133:
        /* <DEDUP_REMOVED lines=12> */
.L_x_136:
[----:B------:R-:W-:Y:S05]  /*45d0*/  BSYNC B0 ;  /* 0x0000000000007941 */ /* 0x000fea0003800000 */
.L_x_135:
        /* <DEDUP_REMOVED lines=12> */
.L_x_138:
[----:B------:R-:W-:Y:S05]  /*46a0*/  BSYNC B0 ;  /* 0x0000000000007941 */ /* 0x000fea0003800000 */
.L_x_137:
        /* <DEDUP_REMOVED lines=12> */
.L_x_140:
[----:B------:R-:W-:Y:S05]  /*4770*/  BSYNC B0 ;  /* 0x0000000000007941 */ /* 0x000fea0003800000 */
.L_x_139:
        /* <DEDUP_REMOVED lines=9> */
.L_x_142:
[----:B------:R-:W-:Y:S05]  /*4810*/  BSYNC B0 ;  /* 0x0000000000007941 */ /* 0x000fea0003800000 */
.L_x_141:
[----:B-----5:R-:W-:Y:S01]  /*4820*/  HADD2.F32 R3, -RZ, R56.H0_H0 ;  /* 0x20000038ff037230 */ /* 0x020fe20000004100 */
[----:B------:R-:W-:Y:S01]  /*4830*/  ISETP.GT.AND P0, PT, R16, 0x48, P0 ;  /* 0x000000481000780c */ /* 0x000fe20000704270 */
[----:B0-----:R-:W-:Y:S01]  /*4840*/  @P1 IMAD.MOV.U32 R2, RZ, RZ, R18 ;  /* 0x000000ffff021224 */ /* 0x001fe200078e0012 */
        /* <DEDUP_REMOVED lines=9> */
.L_x_144:
[----:B------:R-:W-:Y:S05]  /*48e0*/  BSYNC B0 ;  /* 0x0000000000007941 */ /* 0x000fea0003800000 */
.L_x_143:
[----:B0----5:R-:W-:-:S05]  /*48f0*/  HADD2.F32 R3, -RZ, R56.H0_H0 ;  /* 0x20000038ff037230 */ /* 0x021fca0000004100 */
[----:B------:R-:W-:-:S04]  /*4900*/  FMUL R14, R3, R14 ;  /* 0x0000000e030e7220 */ /* 0x000fc80000400000 */
[----:B------:R-:W-:Y:S01]  /*4910*/  FFMA R14, R55, R0, R14 ;  /* 0x00000000370e7223 */ /* 0x000fe2000000000e */
[----:B------:R-:W-:Y:S06]  /*4920*/  @!P0 EXIT ;  /* 0x000000000000894d */ /* 0x000fec0003800000 */
[----:B------:R-:W-:-:S05]  /*4930*/  F2FP.F16.F32.PACK_AB R14, RZ, R14 ;  /* 0x0000000eff0e723e */ /* 0x000fca00000000ff */
[----:B------:R-:W-:Y:S01]  /*4940*/  STG.E.U16 desc[UR12][R18.64+0x72], R14 ;  /* 0x0000720e12007986 */ /* 0x000fe2000c10150c */
[----:B------:R-:W-:Y:S05]  /*4950*/  EXIT ;  /* 0x000000000000794d */ /* 0x000fea0003800000 */
.L_x_22:
[----:B------:R-:W-:Y:S01]  /*4960*/  ULDC.64 UR4, c[0x0][0x650] ;  /* 0x0001940000047ab9 */ /* 0x000fe20000000a00 */
[-C--:B------:R-:W-:Y:S01]  /*4970*/  FMUL R56, R56, R0.reuse ;  /* 0x0000000038387220 */ /* 0x080fe20000400000 */
[----:B------:R-:W-:Y:S01]  /*4980*/  LEA R2, P1, R10, UR4, 0x1 ;  /* 0x000000040a027c11 */ /* 0x000fe2000f8208ff */
[----:B------:R-:W-:Y:S01]  /*4990*/  IMAD.SHL.U32 R7, R20, 0x2, RZ ;  /* 0x0000000214077824 */ /* 0x000fe200078e00ff */
[----:B------:R-:W-:Y:S01]  /*49a0*/  ISETP.GT.AND P6, PT, R15, 0x1, PT ;  /* 0x000000010f00780c */ /* 0x000fe20003fc4270 */
[----:B------:R-:W-:Y:S01]  /*49b0*/  FMUL R57, R57, R0 ;  /* 0x0000000039397220 */ /* 0x000fe20000400000 */
[----:B------:R-:W-:Y:S01]  /*49c0*/  F2FP.F16.F32.PACK_AB R56, RZ, R56 ;  /* 0x00000038ff38723e */ /* 0x000fe200000000ff */
[-C--:B------:R-:W-:Y:S01]  /*49d0*/  FMUL R58, R58, R0.reuse ;  /* 0x000000003a3a7220 */ /* 0x080fe20000400000 */
[----:B------:R-:W-:Y:S01]  /*49e0*/  LEA.HI.X R3, R10, UR5, R13, 0x1, P1 ;  /* 0x000000050a037c11 */ /* 0x000fe200088f0c0d */
[-C--:B------:R-:W-:Y:S01]  /*49f0*/  FMUL R59, R59, R0.reuse ;  /* 0x000000003b3b7220 */ /* 0x080fe20000400000 */
[----:B------:R-:W-:Y:S01]  /*4a00*/  ISETP.GT.AND P2, PT, R15, RZ, PT ;  /* 0x000000ff0f00720c */ /* 0x000fe20003f44270 */
[-C--:B------:R-:W-:Y:S01]  /*4a10*/  FMUL R60, R60, R0.reuse ;  /* 0x000000003c3c7220 */ /* 0x080fe20000400000 */
[C---:B------:R-:W-:Y:S01]  /*4a20*/  ISETP.GT.AND P1, PT, R16.reuse, RZ, P6 ;  /* 0x000000ff1000720c */ /* 0x040fe20003724270 */
[----:B------:R-:W-:Y:S01]  /*4a30*/  @P0 STG.E.U16 desc[UR12][R2.64], R56 ;  /* 0x0000003802000986 */ /* 0x000fe2000c10150c */
[----:B------:R-:W-:Y:S01]  /*4a40*/  ISETP.GT.AND P0, PT, R16, 0x8, P2 ;  /* 0x000000081000780c */ /* 0x000fe20001704270 */
[-C--:B------:R-:W-:Y:S01]  /*4a50*/  FMUL R61, R61, R0.reuse ;  /* 0x000000003d3d7220 */ /* 0x080fe20000400000 */
[----:B------:R-:W-:Y:S01]  /*4a60*/  SHF.L.U64.HI R19, R20, 0x1, R19 ;  /* 0x0000000114137819 */ /* 0x000fe20000010213 */
[----:B------:R-:W-:Y:S01]  /*4a70*/  FMUL R62, R62, R0 ;  /* 0x000000003e3e7220 */ /* 0x000fe20000400000 */
[----:B------:R-:W-:Y:S01]  /*4a80*/  IADD3 R4, P3, R7, R2, RZ ;  /* 0x0000000207047210 */ /* 0x000fe20007f7e0ff */
[-C--:B------:R-:W-:Y:S01]  /*4a90*/  FMUL R63, R63, R0.reuse ;  /* 0x000000003f3f7220 */ /* 0x080fe20000400000 */
[----:B------:R-:W-:Y:S01]  /*4aa0*/  F2FP.F16.F32.PACK_AB R57, RZ, R57 ;  /* 0x00000039ff39723e */ /* 0x000fe200000000ff */
[----:B------:R-:W-:Y:S01]  /*4ab0*/  FMUL R64, R64, R0 ;  /* 0x0000000040407220 */ /* 0x000fe20000400000 */
[----:B------:R-:W-:Y:S01]  /*4ac0*/  F2FP.F16.F32.PACK_AB R58, RZ, R58 ;  /* 0x0000003aff3a723e */ /* 0x000fe200000000ff */
[----:B------:R-:W-:Y:S01]  /*4ad0*/  IMAD.X R5, R19, 0x1, R3, P3 ;  /* 0x0000000113057824 */ /* 0x000fe200018e0603 */
[C---:B------:R-:W-:Y:S01]  /*4ae0*/  ISETP.GT.AND P5, PT, R15.reuse, 0x8, PT ;  /* 0x000000080f00780c */ /* 0x040fe20003fa4270 */
[----:B------:R-:W-:Y:S01]  /*4af0*/  @P1 STG.E.U16 desc[UR12][R2.64+0x2], R57 ;  /* 0x0000023902001986 */ /* 0x000fe2000c10150c */
[----:B------:R-:W-:Y:S01]  /*4b00*/  ISETP.GT.AND P4, PT, R15, 0x9, PT ;  /* 0x000000090f00780c */ /* 0x000fe20003f84270 */
[-C--:B------:R-:W-:Y:S01]  /*4b10*/  FMUL R65, R65, R0.reuse ;  /* 0x0000000041417220 */ /* 0x080fe20000400000 */
[C---:B------:R-:W-:Y:S01]  /*4b20*/  ISETP.GT.AND P2, PT, R16.reuse, 0x8, P6 ;  /* 0x000000081000780c */ /* 0x040fe20003744270 */
[----:B------:R-:W-:Y:S01]  /*4b30*/  @P0 STG.E.U16 desc[UR12][R4.64], R58 ;  /* 0x0000003a04000986 */ /* 0x000fe2000c10150c */
[----:B------:R-:W-:Y:S01]  /*4b40*/  ISETP.GT.AND P0, PT, R16, RZ, P5 ;  /* 0x000000ff1000720c */ /* 0x000fe20002f04270 */
[-C--:B------:R-:W-:Y:S01]  /*4b50*/  FMUL R66, R66, R0.reuse ;  /* 0x0000000042427220 */ /* 0x080fe20000400000 */
[----:B------:R-:W-:Y:S01]  /*4b60*/  ISETP.GT.AND P1, PT, R16, RZ, P4 ;  /* 0x000000ff1000720c */ /* 0x000fe20002724270 */
[-C--:B------:R-:W-:Y:S01]  /*4b70*/  FMUL R67, R67, R0.reuse ;  /* 0x0000000043437220 */ /* 0x080fe20000400000 */
[----:B------:R-:W-:Y:S01]  /*4b80*/  F2FP.F16.F32.PACK_AB R59, RZ, R59 ;  /* 0x0000003bff3b723e */ /* 0x000fe200000000ff */
[----:B------:R-:W-:Y:S01]  /*4b90*/  FMUL R68, R68, R0 ;  /* 0x0000000044447220 */ /* 0x000fe20000400000 */
[----:B------:R-:W-:Y:S01]  /*4ba0*/  F2FP.F16.F32.PACK_AB R60, RZ, R60 ;  /* 0x0000003cff3c723e */ /* 0x000fe200000000ff */
[-C--:B------:R-:W-:Y:S01]  /*4bb0*/  FMUL R69, R69, R0.reuse ;  /* 0x0000000045457220 */ /* 0x080fe20000400000 */
[----:B------:R-:W-:Y:S01]  /*4bc0*/  F2FP.F16.F32.PACK_AB R61, RZ, R61 ;  /* 0x0000003dff3d723e */ /* 0x000fe200000000ff */
[-C--:B------:R-:W-:Y:S01]  /*4bd0*/  FMUL R70, R70, R0.reuse ;  /* 0x0000000046467220 */ /* 0x080fe20000400000 */
[C---:B------:R-:W-:Y:S01]  /*4be0*/  SHF.L.U64.HI R9, R17.reuse, 0x1, R18 ;  /* 0x0000000111097819 */ /* 0x040fe20000010212 */
[----:B------:R-:W-:Y:S01]  /*4bf0*/  IMAD.SHL.U32 R17, R17, 0x2, RZ ;  /* 0x0000000211117824 */ /* 0x000fe200078e00ff */
[----:B------:R-:W-:Y:S01]  /*4c00*/  @P2 STG.E.U16 desc[UR12][R4.64+0x2], R59 ;  /* 0x0000023b04002986 */ /* 0x000fe2000c10150c */
[----:B------:R-:W-:Y:S01]  /*4c10*/  ISETP.GT.AND P2, PT, R16, 0x8, P5 ;  /* 0x000000081000780c */ /* 0x000fe20002f44270 */
[----:B------:R-:W-:Y:S01]  /*4c20*/  FMUL R71, R71, R0 ;  /* 0x0000000047477220 */ /* 0x000fe20000400000 */
[----:B------:R-:W-:Y:S01]  /*4c30*/  ISETP.GT.AND P3, PT, R15, 0x10, PT ;  /* 0x000000100f00780c */ /* 0x000fe20003f64270 */
[----:B------:R-:W-:Y:S01]  /*4c40*/  @P0 STG.E.U16 desc[UR12][R2.64+0x10], R60 ;  /* 0x0000103c02000986 */ /* 0x000fe2000c10150c */
[----:B------:R-:W-:Y:S01]  /*4c50*/  F2FP.F16.F32.PACK_AB R62, RZ, R62 ;  /* 0x0000003eff3e723e */ /* 0x000fe200000000ff */
[----:B------:R-:W-:Y:S01]  /*4c60*/  FMUL R72, R72, R0 ;  /* 0x0000000048487220 */ /* 0x000fe20000400000 */
[----:B------:R-:W-:Y:S01]  /*4c70*/  F2FP.F16.F32.PACK_AB R63, RZ, R63 ;  /* 0x0000003fff3f723e */ /* 0x000fe200000000ff */
[----:B------:R-:W-:Y:S01]  /*4c80*/  @P1 STG.E.U16 desc[UR12][R2.64+0x12], R61 ;  /* 0x0000123d02001986 */ /* 0x000fe2000c10150c */
[----:B------:R-:W-:Y:S01]  /*4c90*/  IADD3 R6, P0, P1, R17, R2, R7 ;  /* 0x0000000211067210 */ /* 0x000fe2000791e007 */
[----:B------:R-:W-:Y:S01]  /*4ca0*/  FMUL R73, R73, R0 ;  /* 0x0000000049497220 */ /* 0x000fe20000400000 */
[----:B------:R-:W-:Y:S01]  /*4cb0*/  F2FP.F16.F32.PACK_AB R64, RZ, R64 ;  /* 0x00000040ff40723e */ /* 0x000fe200000000ff */
[-C--:B------:R-:W-:Y:S01]  /*4cc0*/  FMUL R74, R74, R0.reuse ;  /* 0x000000004a4a7220 */ /* 0x080fe20000400000 */
[----:B------:R-:W-:Y:S01]  /*4cd0*/  IADD3.X R7, R9, R3, R19, P0, P1 ;  /* 0x0000000309077210 */ /* 0x000fe200007e2413 */
[----:B------:R-:W-:Y:S01]  /*4ce0*/  @P2 STG.E.U16 desc[UR12][R4.64+0x10], R62 ;  /* 0x0000103e04002986 */ /* 0x000fe2000c10150c */
[C---:B------:R-:W-:Y:S01]  /*4cf0*/  ISETP.GT.AND P1, PT, R16.reuse, 0x8, P4 ;  /* 0x000000081000780c */ /* 0x040fe20002724270 */
[-C--:B------:R-:W-:Y:S01]  /*4d00*/  FMUL R75, R75, R0.reuse ;  /* 0x000000004b4b7220 */ /* 0x080fe20000400000 */
[----:B------:R-:W-:Y:S01]  /*4d10*/  ISETP.GT.AND P0, PT, R16, RZ, P3 ;  /* 0x000000ff1000720c */ /* 0x000fe20001f04270 */
[-C--:B------:R-:W-:Y:S01]  /*4d20*/  FMUL R76, R76, R0.reuse ;  /* 0x000000004c4c7220 */ /* 0x080fe20000400000 */
[----:B------:R-:W-:Y:S01]  /*4d30*/  ISETP.GT.AND P2, PT, R15, 0x11, PT ;  /* 0x000000110f00780c */ /* 0x000fe20003f44270 */
[-C--:B------:R-:W-:Y:S01]  /*4d40*/  FMUL R77, R77, R0.reuse ;  /* 0x000000004d4d7220 */ /* 0x080fe20000400000 */
[----:B------:R-:W-:Y:S01]  /*4d50*/  F2FP.F16.F32.PACK_AB R65, RZ, R65 ;  /* 0x00000041ff41723e */ /* 0x000fe200000000ff */
[----:B------:R-:W-:Y:S01]  /*4d60*/  FMUL R78, R78, R0 ;  /* 0x000000004e4e7220 */ /* 0x000fe20000400000 */
[----:B------:R-:W-:Y:S01]  /*4d70*/  F2FP.F16.F32.PACK_AB R66, RZ, R66 ;  /* 0x00000042ff42723e */ /* 0x000fe200000000ff */
[-C--:B------:R-:W-:Y:S01]  /*4d80*/  FMUL R79, R79, R0.reuse ;  /* 0x000000004f4f7220 */ /* 0x080fe20000400000 */
[----:B------:R-:W-:Y:S01]  /*4d90*/  F2FP.F16.F32.PACK_AB R67, RZ, R67 ;  /* 0x00000043ff43723e */ /* 0x000fe200000000ff */
[----:B------:R-:W-:Y:S01]  /*4da0*/  FMUL R80, R80, R0 ;  /* 0x0000000050507220 */ /* 0x000fe20000400000 */
[----:B------:R-:W-:Y:S01]  /*4db0*/  F2FP.F16.F32.PACK_AB R68, RZ, R68 ;  /* 0x00000044ff44723e */ /* 0x000fe200000000ff */
[----:B------:R-:W-:Y:S01]  /*4dc0*/  @P1 STG.E.U16 desc[UR12][R4.64+0x12], R63 ;  /* 0x0000123f04001986 */ /* 0x000fe2000c10150c */
[----:B------:R-:W-:Y:S01]  /*4dd0*/  ISETP.GT.AND P1, PT, R15, 0x19, PT ;  /* 0x000000190f00780c */ /* 0x000fe20003f24270 */
[-C--:B------:R-:W-:Y:S01]  /*4de0*/  FMUL R81, R81, R0.reuse ;  /* 0x0000000051517220 */ /* 0x080fe20000400000 */
[----:B------:R-:W-:Y:S01]  /*4df0*/  F2FP.F16.F32.PACK_AB R69, RZ, R69 ;  /* 0x00000045ff45723e */ /* 0x000fe200000000ff */
[----:B------:R-:W-:Y:S01]  /*4e00*/  @P0 STG.E.U16 desc[UR12][R2.64+0x20], R64 ;  /* 0x0000204002000986 */ /* 0x000fe2000c10150c */
[----:B------:R-:W-:Y:S01]  /*4e10*/  ISETP.GT.AND P0, PT, R16, RZ, P2 ;  /* 0x000000ff1000720c */ /* 0x000fe20001704270 */
[----:B------:R-:W-:Y:S01]  /*4e20*/  FMUL R82, R82, R0 ;  /* 0x0000000052527220 */ /* 0x000fe20000400000 */
[----:B------:R-:W-:Y:S01]  /*4e30*/  F2FP.F16.F32.PACK_AB R70, RZ, R70 ;  /* 0x00000046ff46723e */ /* 0x000fe200000000ff */
        /* <DEDUP_REMOVED lines=10> */
[----:B------:R-:W-:Y:S01]  /*4ee0*/  @P0 STG.E.U16 desc[UR12][R2.64+0x22], R65 ;  /* 0x0000224102000986 */ /* 0x000fe2000c10150c */
[----:B------:R-:W-:Y:S01]  /*4ef0*/  ISETP.GT.AND P0, PT, R16, 0x8, P3 ;  /* 0x000000081000780c */ /* 0x000fe20001f04270 */
[-C--:B------:R-:W-:Y:S01]  /*4f00*/  FMUL R24, R24, R0.reuse ;  /* 0x0000000018187220 */ /* 0x080fe20000400000 */
[----:B------:R-:W-:Y:S01]  /*4f10*/  ISETP.GT.AND P5, PT, R15, 0x28, PT ;  /* 0x000000280f00780c */ /* 0x000fe20003fa4270 */
        /* <DEDUP_REMOVED lines=8> */
[-C--:B------:R-:W-:Y:S01]  /*4fa0*/  FMUL R29, R29, R0.reuse ;  /* 0x000000001d1d7220 */ /* 0x080fe20000400000 */
[C---:B------:R-:W-:Y:S01]  /*4fb0*/  ISETP.GT.AND P4, PT, R15.reuse, 0x30, PT ;  /* 0x000000300f00780c */ /* 0x040fe20003f84270 */
[----:B------:R-:W-:Y:S01]  /*4fc0*/  @P0 STG.E.U16 desc[UR12][R4.64+0x20], R66 ;  /* 0x0000204204000986 */ /* 0x000fe2000c10150c */
[----:B------:R-:W-:Y:S01]  /*4fd0*/  ISETP.GT.AND P0, PT, R16, 0x8, P2 ;  /* 0x000000081000780c */ /* 0x000fe20001704270 */
[-C--:B------:R-:W-:Y:S01]  /*4fe0*/  FMUL R30, R30, R0.reuse ;  /* 0x000000001e1e7220 */ /* 0x080fe20000400000 */
[----:B------:R-:W-:Y:S01]  /*4ff0*/  ISETP.GT.AND P2, PT, R15, 0x18, PT ;  /* 0x000000180f00780c */ /* 0x000fe20003f44270 */
[----:B------:R-:W-:Y:S01]  /*5000*/  FMUL R31, R31, R0 ;  /* 0x000000001f1f7220 */ /* 0x000fe20000400000 */
[----:B------:R-:W-:Y:S01]  /*5010*/  F2FP.F16.F32.PACK_AB R80, RZ, R80 ;  /* 0x00000050ff50723e */ /* 0x000fe200000000ff */
        /* <DEDUP_REMOVED lines=8> */
[----:B------:R-:W-:Y:S01]  /*50a0*/  @P0 STG.E.U16 desc[UR12][R4.64+0x22], R67 ;  /* 0x0000224304000986 */ /* 0x000fe2000c10150c */
[----:B------:R-:W-:Y:S01]  /*50b0*/  ISETP.GT.AND P0, PT, R16, RZ, P2 ;  /* 0x000000ff1000720c */ /* 0x000fe20001704270 */
[----:B------:R-:W-:Y:S01]  /*50c0*/  FMUL R36, R36, R0 ;  /* 0x0000000024247220 */ /* 0x000fe20000400000 */
[----:B------:R-:W-:Y:S01]  /*50d0*/  F2FP.F16.F32.PACK_AB R84, RZ, R84 ;  /* 0x00000054ff54723e */ /* 0x000fe200000000ff */
[-C--:B------:R-:W-:Y:S01]  /*50e0*/  FMUL R37, R37, R0.reuse ;  /* 0x0000000025257220 */ /* 0x080fe20000400000 */
[----:B------:R-:W-:Y:S01]  /*50f0*/  P2R R12, PR, RZ, 0x20 ;  /* 0x00000020ff0c7803 */ /* 0x000fe20000000000 */
        /* <DEDUP_REMOVED lines=9> */
[----:B------:R-:W-:Y:S01]  /*5190*/  ISETP.GT.AND P0, PT, R16, RZ, P1 ;  /* 0x000000ff1000720c */ /* 0x000fe20000f04270 */
        /* <DEDUP_REMOVED lines=13> */
[----:B------:R-:W-:Y:S01]  /*5270*/  ISETP.GT.AND P0, PT, R16, 0x8, P2 ;  /* 0x000000081000780c */ /* 0x000fe20001704270 */
        /* <DEDUP_REMOVED lines=17> */
[----:B------:R-:W-:-:S02]  /*5390*/  F2FP.F16.F32.PACK_AB R36, RZ, R36 ;  /* 0x00000024ff24723e */ /* 0x000fc400000000ff */
[----:B------:R-:W-:Y:S02]  /*53a0*/  F2FP.F16.F32.PACK_AB R37, RZ, R37 ;  /* 0x00000025ff25723e */ /* 0x000fe400000000ff */
[----:B------:R-:W-:Y:S02]  /*53b0*/  F2FP.F16.F32.PACK_AB R38, RZ, R38 ;  /* 0x00000026ff26723e */ /* 0x000fe400000000ff */
[----:B------:R-:W-:Y:S02]  /*53c0*/  F2FP.F16.F32.PACK_AB R39, RZ, R39 ;  /* 0x00000027ff27723e */ /* 0x000fe400000000ff */
[----:B------:R-:W-:Y:S01]  /*53d0*/  F2FP.F16.F32.PACK_AB R40, RZ, R40 ;  /* 0x00000028ff28723e */ /* 0x000fe200000000ff */
[----:B------:R-:W-:Y:S01]  /*53e0*/  @P0 STG.E.U16 desc[UR12][R4.64+0x32], R71 ;  /* 0x0000324704000986 */ /* 0x000fe2000c10150c */
[----:B------:R-:W-:Y:S02]  /*53f0*/  ISETP.GT.AND P0, PT, R16, RZ, P2 ;  /* 0x000000ff1000720c */ /* 0x000fe40001704270 */
[----:B------:R-:W-:-:S02]  /*5400*/  F2FP.F16.F32.PACK_AB R41, RZ, R41 ;  /* 0x00000029ff29723e */ /* 0x000fc400000000ff */
[----:B------:R-:W-:Y:S02]  /*5410*/  F2FP.F16.F32.PACK_AB R42, RZ, R42 ;  /* 0x0000002aff2a723e */ /* 0x000fe400000000ff */
[----:B------:R-:W-:Y:S02]  /*5420*/  F2FP.F16.F32.PACK_AB R43, RZ, R43 ;  /* 0x0000002bff2b723e */ /* 0x000fe400000000ff */
[----:B------:R-:W-:Y:S02]  /*5430*/  F2FP.F16.F32.PACK_AB R44, RZ, R44 ;  /* 0x0000002cff2c723e */ /* 0x000fe400000000ff */
[----:B------:R-:W-:Y:S02]  /*5440*/  F2FP.F16.F32.PACK_AB R45, RZ, R45 ;  /* 0x0000002dff2d723e */ /* 0x000fe400000000ff */
[----:B------:R-:W-:Y:S01]  /*5450*/  F2FP.F16.F32.PACK_AB R46, RZ, R46 ;  /* 0x0000002eff2e723e */ /* 0x000fe200000000ff */
[----:B------:R-:W-:Y:S01]  /*5460*/  @P0 STG.E.U16 desc[UR12][R2.64+0x40], R72 ;  /* 0x0000404802000986 */ /* 0x000fe2000c10150c */
[----:B------:R-:W-:-:S02]  /*5470*/  ISETP.GT.AND P0, PT, R16, RZ, P1 ;  /* 0x000000ff1000720c */ /* 0x000fc40000f04270 */
[----:B------:R-:W-:Y:S02]  /*5480*/  F2FP.F16.F32.PACK_AB R47, RZ, R47 ;  /* 0x0000002fff2f723e */ /* 0x000fe400000000ff */
[----:B------:R-:W-:Y:S02]  /*5490*/  F2FP.F16.F32.PACK_AB R48, RZ, R48 ;  /* 0x00000030ff30723e */ /* 0x000fe400000000ff */
[----:B------:R-:W-:Y:S02]  /*54a0*/  F2FP.F16.F32.PACK_AB R49, RZ, R49 ;  /* 0x00000031ff31723e */ /* 0x000fe400000000ff */
[----:B------:R-:W-:Y:S02]  /*54b0*/  F2FP.F16.F32.PACK_AB R50, RZ, R50 ;  /* 0x00000032ff32723e */ /* 0x000fe400000000ff */
[----:B------:R-:W-:Y:S02]  /*54c0*/  F2FP.F16.F32.PACK_AB R51, RZ, R51 ;  /* 0x00000033ff33723e */ /* 0x000fe400000000ff */
[----:B------:R-:W-:Y:S01]  /*54d0*/  F2FP.F16.F32.PACK_AB R52, RZ, R52 ;  /* 0x00000034ff34723e */ /* 0x000fe200000000ff */
[----:B------:R-:W-:Y:S01]  /*54e0*/  @P0 STG.E.U16 desc[UR12][R2.64+0x42], R73 ;  /* 0x0000424902000986 */ /* 0x000fe2000c10150c */
[----:B------:R-:W-:-:S02]  /*54f0*/  ISETP.GT.AND P0, PT, R16, 0x8, P2 ;  /* 0x000000081000780c */ /* 0x000fc40001704270 */
[----:B------:R-:W-:Y:S02]  /*5500*/  ISETP.GT.AND P2, PT, R15, 0x38, PT ;  /* 0x000000380f00780c */ /* 0x000fe40003f44270 */
[----:B------:R-:W-:Y:S02]  /*5510*/  F2FP.F16.F32.PACK_AB R53, RZ, R53 ;  /* 0x00000035ff35723e */ /* 0x000fe400000000ff */
[----:B------:R-:W-:-:S07]  /*5520*/  F2FP.F16.F32.PACK_AB R54, RZ, R54 ;  /* 0x00000036ff36723e */ /* 0x000fce00000000ff */
[----:B------:R-:W-:Y:S01]  /*5530*/  @P0 STG.E.U16 desc[UR12][R4.64+0x40], R74 ;  /* 0x0000404a04000986 */ /* 0x000fe2000c10150c */
[----:B------:R-:W-:-:S13]  /*5540*/  ISETP.GT.AND P0, PT, R16, 0x8, P1 ;  /* 0x000000081000780c */ /* 0x000fda0000f04270 */
[----:B------:R-:W-:Y:S01]  /*5550*/  @P0 STG.E.U16 desc[UR12][R4.64+0x42], R75 ;  /* 0x0000424b04000986 */ /* 0x000fe2000c10150c */
[----:B------:R-:W-:-:S13]  /*5560*/  ISETP.GT.AND P0, PT, R16, RZ, P5 ;  /* 0x000000ff1000720c */ /* 0x000fda0002f04270 */
[----:B------:R-:W-:Y:S01]  /*5570*/  @P0 STG.E.U16 desc[UR12][R2.64+0x50], R76 ;  /* 0x0000504c02000986 */ /* 0x000fe2000c10150c */
[----:B------:R-:W-:-:S04]  /*5580*/  ISETP.GT.AND P0, PT, R15, 0x29, PT ;  /* 0x000000290f00780c */ /* 0x000fc80003f04270 */
[----:B------:R-:W-:Y:S02]  /*5590*/  ISETP.GT.AND P1, PT, R16, RZ, P0 ;  /* 0x000000ff1000720c */ /* 0x000fe40000724270 */
[----:B------:R-:W-:-:S11]  /*55a0*/  P2R R13, PR, RZ, 0x1 ;  /* 0x00000001ff0d7803 */ /* 0x000fd60000000000 */
[----:B------:R-:W-:Y:S01]  /*55b0*/  @P1 STG.E.U16 desc[UR12][R2.64+0x52], R77 ;  /* 0x0000524d02001986 */ /* 0x000fe2000c10150c */
[----:B------:R-:W-:-:S13]  /*55c0*/  ISETP.GT.AND P1, PT, R16, 0x8, P5 ;  /* 0x000000081000780c */ /* 0x000fda0002f24270 */
[----:B------:R-:W-:Y:S01]  /*55d0*/  @P1 STG.E.U16 desc[UR12][R4.64+0x50], R78 ;  /* 0x0000504e04001986 */ /* 0x000fe2000c10150c */
[C---:B------:R-:W-:Y:S02]  /*55e0*/  ISETP.GT.AND P1, PT, R16.reuse, 0x8, P0 ;  /* 0x000000081000780c */ /* 0x040fe40000724270 */
[----:B------:R-:W-:-:S11]  /*55f0*/  ISETP.GT.AND P0, PT, R16, 0x8, P2 ;  /* 0x000000081000780c */ /* 0x000fd60001704270 */
[----:B------:R-:W-:Y:S01]  /*5600*/  @P1 STG.E.U16 desc[UR12][R4.64+0x52], R79 ;  /* 0x0000524f04001986 */ /* 0x000fe2000c10150c */
[----:B------:R-:W-:-:S13]  /*5610*/  ISETP.GT.AND P1, PT, R16, RZ, P4 ;  /* 0x000000ff1000720c */ /* 0x000fda0002724270 */
[----:B------:R-:W-:Y:S01]  /*5620*/  @P1 STG.E.U16 desc[UR12][R2.64+0x60], R80 ;  /* 0x0000605002001986 */ /* 0x000fe2000c10150c */
[----:B------:R-:W-:-:S13]  /*5630*/  ISETP.GT.AND P1, PT, R16, RZ, P3 ;  /* 0x000000ff1000720c */ /* 0x000fda0001f24270 */
[----:B------:R-:W-:Y:S01]  /*5640*/  @P1 STG.E.U16 desc[UR12][R2.64+0x62], R81 ;  /* 0x0000625102001986 */ /* 0x000fe2000c10150c */
[----:B------:R-:W-:-:S13]  /*5650*/  ISETP.GT.AND P1, PT, R16, 0x8, P4 ;  /* 0x000000081000780c */ /* 0x000fda0002724270 */
[----:B------:R-:W-:Y:S01]  /*5660*/  @P1 STG.E.U16 desc[UR12][R4.64+0x60], R82 ;  /* 0x0000605204001986 */ /* 0x000fe2000c10150c */
[----:B------:R-:W-:-:S13]  /*5670*/  ISETP.GT.AND P1, PT, R16, 0x8, P3 ;  /* 0x000000081000780c */ /* 0x000fda0001f24270 */
[----:B------:R-:W-:Y:S01]  /*5680*/  @P1 STG.E.U16 desc[UR12][R4.64+0x62], R83 ;  /* 0x0000625304001986 */ /* 0x000fe2000c10150c */
[----:B------:R-:W-:-:S05]  /*5690*/  IADD3 R10, P1, R17, R4, RZ ;  /* 0x00000004110a7210 */ /* 0x000fca0007f3e0ff */
[----:B------:R-:W-:Y:S01]  /*56a0*/  IMAD.X R11, R9, 0x1, R5, P1 ;  /* 0x00000001090b7824 */ /* 0x000fe200008e0605 */
[----:B------:R-:W-:-:S13]  /*56b0*/  ISETP.GT.AND P1, PT, R16, RZ, P2 ;  /* 0x000000ff1000720c */ /* 0x000fda0001724270 */
[----:B------:R-:W-:Y:S01]  /*56c0*/  @P1 STG.E.U16 desc[UR12][R2.64+0x70], R84 ;  /* 0x0000705402001986 */ /* 0x000fe2000c10150c */
[----:B------:R-:W-:-:S05]  /*56d0*/  IADD3 R8, P1, R17, R2, RZ ;  /* 0x0000000211087210 */ /* 0x000fca0007f3e0ff */
[----:B------:R-:W-:Y:S01]  /*56e0*/  IMAD.X R9, R9, 0x1, R3, P1 ;  /* 0x0000000109097824 */ /* 0x000fe200008e0603 */
[----:B------:R-:W-:-:S04]  /*56f0*/  ISETP.GT.AND P1, PT, R15, 0x39, PT ;  /* 0x000000390f00780c */ /* 0x000fc80003f24270 */
[----:B------:R-:W-:-:S13]  /*5700*/  ISETP.GT.AND P5, PT, R16, RZ, P1 ;  /* 0x000000ff1000720c */ /* 0x000fda0000fa4270 */
[----:B------:R0:W-:Y:S01]  /*5710*/  @P5 STG.E.U16 desc[UR12][R2.64+0x72], R85 ;  /* 0x0000725502005986 */ /* 0x0001e2000c10150c */
[----:B------:R-:W-:-:S03]  /*5720*/  ISETP.GT.AND P5, PT, R15, RZ, PT ;  /* 0x000000ff0f00720c */ /* 0x000fc60003fa4270 */
[----:B------:R-:W-:Y:S01]  /*5730*/  @P0 STG.E.U16 desc[UR12][R4.64+0x70], R86 ;  /* 0x0000705604000986 */ /* 0x000fe2000c10150c */
[----:B------:R-:W-:-:S13]  /*5740*/  ISETP.GT.AND P0, PT, R16, 0x8, P1 ;  /* 0x000000081000780c */ /* 0x000fda0000f04270 */
[----:B------:R-:W-:Y:S01]  /*5750*/  @P0 STG.E.U16 desc[UR12][R4.64+0x72], R87 ;  /* 0x0000725704000986 */ /* 0x000fe2000c10150c */
[C---:B------:R-:W-:Y:S02]  /*5760*/  ISETP.GT.AND P0, PT, R16.reuse, 0x40, P5 ;  /* 0x000000401000780c */ /* 0x040fe40002f04270 */
[----:B------:R-:W-:-:S11]  /*5770*/  ISETP.GT.AND P5, PT, R16, 0x48, P5 ;  /* 0x000000481000780c */ /* 0x000fd60002fa4270 */
[----:B------:R-:W-:Y:S01]  /*5780*/  @P0 STG.E.U16 desc[UR12][R8.64], R24 ;  /* 0x0000001808000986 */ /* 0x000fe2000c10150c */
[C---:B------:R-:W-:Y:S02]  /*5790*/  ISETP.GT.AND P0, PT, R16.reuse, 0x40, P6 ;  /* 0x000000401000780c */ /* 0x040fe40003704270 */
[----:B------:R-:W-:-:S11]  /*57a0*/  ISETP.GT.AND P6, PT, R16, 0x48, P6 ;  /* 0x000000481000780c */ /* 0x000fd600037c4270 */
[----:B0-----:R-:W-:Y:S02]  /*57b0*/  @P0 IMAD.MOV.U32 R2, RZ, RZ, R8 ;  /* 0x000000ffff020224 */ /* 0x001fe400078e0008 */
[----:B------:R-:W-:-:S05]  /*57c0*/  @P0 IMAD.MOV.U32 R3, RZ, RZ, R9 ;  /* 0x000000ffff030224 */ /* 0x000fca00078e0009 */
[----:B------:R0:W-:Y:S01]  /*57d0*/  @P0 STG.E.U16 desc[UR12][R2.64+0x2], R25 ;  /* 0x0000021902000986 */ /* 0x0001e2000c10150c */
[----:B------:R-:W-:-:S03]  /*57e0*/  ISETP.NE.AND P0, PT, R13, RZ, PT ;  /* 0x000000ff0d00720c */ /* 0x000fc60003f05270 */
[----:B------:R-:W-:Y:S01]  /*57f0*/  @P5 STG.E.U16 desc[UR12][R10.64], R26 ;  /* 0x0000001a0a005986 */ /* 0x000fe2000c10150c */
[----:B------:R-:W-:-:S03]  /*5800*/  ISETP.NE.AND P5, PT, R12, RZ, PT ;  /* 0x000000ff0c00720c */ /* 0x000fc60003fa5270 */
[----:B------:R-:W-:Y:S01]  /*5810*/  @P6 STG.E.U16 desc[UR12][R10.64+0x2], R27 ;  /* 0x0000021b0a006986 */ /* 0x000fe2000c10150c */
[----:B------:R-:W-:-:S04]  /*5820*/  ISETP.GT.AND P6, PT, R15, 0x8, PT ;  /* 0x000000080f00780c */ /* 0x000fc80003fc4270 */
[----:B------:R-:W-:-:S13]  /*5830*/  ISETP.GT.AND P6, PT, R16, 0x40, P6 ;  /* 0x000000401000780c */ /* 0x000fda00037c4270 */
[----:B0-----:R-:W-:Y:S02]  /*5840*/  @P6 IMAD.MOV.U32 R2, RZ, RZ, R8 ;  /* 0x000000ffff026224 */ /* 0x001fe400078e0008 */
[----:B------:R-:W-:-:S05]  /*5850*/  @P6 IMAD.MOV.U32 R3, RZ, RZ, R9 ;  /* 0x000000ffff036224 */ /* 0x000fca00078e0009 */
[----:B------:R0:W-:Y:S01]  /*5860*/  @P6 STG.E.U16 desc[UR12][R2.64+0x10], R28 ;  /* 0x0000101c02006986 */ /* 0x0001e2000c10150c */
[----:B------:R-:W-:-:S04]  /*5870*/  ISETP.GT.AND P6, PT, R15, 0x9, PT ;  /* 0x000000090f00780c */ /* 0x000fc80003fc4270 */
[----:B------:R-:W-:-:S13]  /*5880*/  ISETP.GT.AND P6, PT, R16, 0x40, P6 ;  /* 0x000000401000780c */ /* 0x000fda00037c4270 */
[----:B0-----:R-:W-:Y:S02]  /*5890*/  @P6 IMAD.MOV.U32 R2, RZ, RZ, R8 ;  /* 0x000000ffff026224 */ /* 0x001fe400078e0008 */
[----:B------:R-:W-:-:S05]  /*58a0*/  @P6 IMAD.MOV.U32 R3, RZ, RZ, R9 ;  /* 0x000000ffff036224 */ /* 0x000fca00078e0009 */
[----:B------:R0:W-:Y:S01]  /*58b0*/  @P6 STG.E.U16 desc[UR12][R2.64+0x12], R29 ;  /* 0x0000121d02006986 */ /* 0x0001e2000c10150c */
[----:B------:R-:W-:-:S04]  /*58c0*/  ISETP.GT.AND P6, PT, R15, 0x8, PT ;  /* 0x000000080f00780c */ /* 0x000fc80003fc4270 */
[----:B------:R-:W-:-:S13]  /*58d0*/  ISETP.GT.AND P6, PT, R16, 0x48, P6 ;  /* 0x000000481000780c */ /* 0x000fda00037c4270 */
        /* <DEDUP_REMOVED lines=66> */
[C---:B------:R-:W-:Y:S02]  /*5d00*/  ISETP.GT.AND P6, PT, R16.reuse, 0x40, P5 ;  /* 0x000000401000780c */ /* 0x040fe40002fc4270 */
[----:B------:R-:W-:-:S11]  /*5d10*/  ISETP.GT.AND P5, PT, R16, 0x48, P5 ;  /* 0x000000481000780c */ /* 0x000fd60002fa4270 */
        /* <DEDUP_REMOVED lines=9> */
[----:B------:R-:W-:Y:S01]  /*5db0*/  ISETP.GT.AND P4, PT, R16, 0x48, P4 ;  /* 0x000000481000780c */ /* 0x000fe20002784270 */
        /* <DEDUP_REMOVED lines=17> */
[----:B------:R0:W-:Y:S02]  /*5ed0*/  @P0 STG.E.U16 desc[UR12][R2.64+0x62], R49 ;  /* 0x0000623102000986 */ /* 0x0001e4000c10150c */
        /* <DEDUP_REMOVED lines=8> */
[----:B------:R0:W-:Y:S04]  /*5f60*/  @P6 STG.E.U16 desc[UR12][R2.64+0x70], R52 ;  /* 0x0000703402006986 */ /* 0x0001e8000c10150c */
[----:B------:R1:W-:Y:S01]  /*5f70*/  @P5 STG.E.U16 desc[UR12][R8.64+0x72], R53 ;  /* 0x0000723508005986 */ /* 0x0003e2000c10150c */
[----:B0-----:R-:W-:Y:S02]  /*5f80*/  @P2 IMAD.MOV.U32 R2, RZ, RZ, R6 ;  /* 0x000000ffff022224 */ /* 0x001fe400078e0006 */
[----:B------:R-:W-:-:S05]  /*5f90*/  @P2 IMAD.MOV.U32 R3, RZ, RZ, R7 ;  /* 0x000000ffff032224 */ /* 0x000fca00078e0007 */
[----:B------:R1:W-:Y:S01]  /*5fa0*/  @P2 STG.E.U16 desc[UR12][R2.64+0x70], R54 ;  /* 0x0000703602002986 */ /* 0x0003e2000c10150c */
[----:B------:R-:W-:Y:S05]  /*5fb0*/  @!P1 EXIT ;  /* 0x000000000000994d */ /* 0x000fea0003800000 */
[----:B------:R-:W-:-:S05]  /*5fc0*/  F2FP.F16.F32.PACK_AB R0, RZ, R0 ;  /* 0x00000000ff00723e */ /* 0x000fca00000000ff */
[----:B------:R-:W-:Y:S01]  /*5fd0*/  STG.E.U16 desc[UR12][R6.64+0x72], R0 ;  /* 0x0000720006007986 */ /* 0x000fe2000c10150c */
[----:B------:R-:W-:Y:S05]  /*5fe0*/  EXIT ;  /* 0x000000000000794d */ /* 0x000fea0003800000 */
.L_x_10:
[----:B------:R-:W-:-:S13]  /*5ff0*/  ISETP.NE.AND P0, PT, R6, RZ, PT ;  /* 0x000000ff0600720c */ /* 0x000fda0003f05270 */
[----:B------:R-:W-:Y:S05]  /*6000*/  @P0 EXIT ;  /* 0x000000000000094d */ /* 0x000fea0003800000 */
[----:B------:R-:W-:-:S13]  /*6010*/  ELECT P0, URZ, PT ;  /* 0x00000000003f782f */ /* 0x000fda0003800000 */
[----:B------:R-:W-:Y:S05]  /*6020*/  @!P0 BRA `(.L_x_145) ;  /* 0x00000008000c8947 */ /* 0x000fea0003800000 */
[----:B------:R-:W-:Y:S02]  /*6030*/  ISETP.GE.AND P0, PT, R3, 0x1, PT ;  /* 0x000000010300780c */ /* 0x000fe40003f06270 */
[----:B0-2---:R-:W-:-:S04]  /*6040*/  SHF.R.S32.HI R5, RZ, 0x1f, R8 ;  /* 0x0000001fff057819 */ /* 0x005fc80000011408 */
[----:B------:R-:W-:-:S07]  /*6050*/  LEA.HI R5, R5, R8, RZ, 0x7 ;  /* 0x0000000805057211 */ /* 0x000fce00078f38ff */
[----:B------:R-:W-:Y:S05]  /*6060*/  @!P0 BRA `(.L_x_145) ;  /* 0x0000000400fc8947 */ /* 0x000fea0003800000 */
[----:B-----5:R-:W0:Y:S01]  /*6070*/  S2R R0, SR_CTAID.X ;  /* 0x0000000000007919 */ /* 0x020e220000002500 */
[----:B------:R-:W-:Y:S01]  /*6080*/  LOP3.LUT R5, R5, 0xffffff80, RZ, 0xc0, !PT ;  /* 0xffffff8005057812 */ /* 0x000fe200078ec0ff */
[----:B------:R-:W-:Y:S01]  /*6090*/  ULDC UR4, c[0x0][0x384] ;  /* 0x0000e10000047ab9 */ /* 0x000fe20000000800 */
[C---:B------:R-:W-:Y:S01]  /*60a0*/  LOP3.LUT P0, RZ, R8.reuse, 0x1f, RZ, 0xc0, !PT ;  /* 0x0000001f08ff7812 */ /* 0x040fe2000780c0ff */
[----:B------:R-:W1:Y:S01]  /*60b0*/  S2R R10, SR_CTAID.Y ;  /* 0x00000000000a7919 */ /* 0x000e620000002600 */
[----:B------:R-:W-:Y:S01]  /*60c0*/  ULDC UR5, c[0x0][0x388] ;  /* 0x0000e20000057ab9 */ /* 0x000fe20000000800 */
[----:B------:R-:W-:Y:S01]  /*60d0*/  IMAD.IADD R5, R8, 0x1, -R5 ;  /* 0x0000000108057824 */ /* 0x000fe200078e0a05 */
[----:B------:R-:W-:Y:S01]  /*60e0*/  LOP3.LUT R20, R2, 0x2, RZ, 0xfc, !PT ;  /* 0x0000000202147812 */ /* 0x000fe200078efcff */
[----:B------:R-:W-:Y:S01]  /*60f0*/  VIADD R21, R3, 0x1 ;  /* 0x0000000103157836 */ /* 0x000fe20000000000 */
[----:B------:R-:W-:Y:S01]  /*6100*/  CS2R R6, SRZ ;  /* 0x0000000000067805 */ /* 0x000fe2000001ff00 */
[----:B------:R-:W-:Y:S01]  /*6110*/  IMAD.MOV.U32 R4, RZ, RZ, RZ ;  /* 0x000000ffff047224 */ /* 0x000fe200078e00ff */
[----:B------:R-:W-:-:S02]  /*6120*/  ISETP.NE.AND P1, PT, R5, RZ, PT ;  /* 0x000000ff0500720c */ /* 0x000fc40003f25270 */
[----:B------:R-:W-:Y:S02]  /*6130*/  CS2R R8, SRZ ;  /* 0x0000000000087805 */ /* 0x000fe4000001ff00 */
[----:B------:R-:W-:Y:S01]  /*6140*/  ISETP.NE.OR P0, PT, R5, RZ, !P0 ;  /* 0x000000ff0500720c */ /* 0x000fe20004705670 */
[----:B------:R-:W-:Y:S02]  /*6150*/  IMAD.MOV.U32 R5, RZ, RZ, 0x1 ;  /* 0x00000001ff057424 */ /* 0x000fe400078e00ff */
[----:B0-----:R-:W-:-:S04]  /*6160*/  IMAD.SHL.U32 R16, R0, 0x80, RZ ;  /* 0x0000008000107824 */ /* 0x001fc800078e00ff */
[----:B------:R-:W-:-:S04]  /*6170*/  IMAD.HI.U32 R0, R16, UR4, RZ ;  /* 0x0000000410007c27 */ /* 0x000fc8000f8e00ff */
[----:B-1----:R-:W-:Y:S01]  /*6180*/  IMAD.SHL.U32 R18, R10, 0x40, RZ ;  /* 0x000000400a127824 */ /* 0x002fe200078e00ff */
[----:B------:R-:W-:-:S07]  /*6190*/  SHF.R.U32.HI R0, RZ, UR5, R0 ;  /* 0x00000005ff007c19 */ /* 0x000fce0008011600 */
.L_x_149:
[----:B------:R-:W0:Y:S01]  /*61a0*/  S2R R11, SR_CgaCtaId ;  /* 0x00000000000b7919 */ /* 0x000e220000008800 */
[----:B------:R-:W-:-:S04]  /*61b0*/  MOV R10, 0x400 ;  /* 0x00000400000a7802 */ /* 0x000fc80000000f00 */
[----:B0-----:R-:W-:Y:S02]  /*61c0*/  LEA R19, R11, R10, 0x18 ;  /* 0x0000000a0b137211 */ /* 0x001fe400078ec0ff */
[----:B------:R-:W-:-:S03]  /*61d0*/  SHF.L.U32 R10, R5, 0x1f, RZ ;  /* 0x0000001f050a7819 */ /* 0x000fc600000006ff */
[----:B------:R-:W-:-:S07]  /*61e0*/  IMAD R17, R4, 0x8, R19 ;  /* 0x0000000804117824 */ /* 0x000fce00078e0213 */
.L_x_146:
[----:B0-----:R0:W1:Y:S02]  /*61f0*/  SYNCS.PHASECHK.TRANS64.TRYWAIT P2, [R17+URZ+0x36048], R10 ;  /* 0x0360480a110075a7 */ /* 0x001064000804017f */
[----:B-1----:R-:W-:Y:S05]  /*6200*/  @!P2 NANOSLEEP.SYNCS 0x989680 ;  /* 0x009896800000a95d */ /* 0x002fea0003900000 */
[----:B------:R-:W1:Y:S02]  /*6210*/  @!P2 SYNCS.PHASECHK.TRANS64 P2, [R17+URZ+0x36048], R10 ;  /* 0x0360480a1100a5a7 */ /* 0x000e64000804007f */
[----:B-1----:R-:W-:Y:S05]  /*6220*/  @!P2 BRA `(.L_x_146) ;  /* 0xfffffffc00f0a947 */ /* 0x002fea000383ffff */
[----:B0-----:R-:W0:Y:S02]  /*6230*/  @!P1 LDC R10, c[0x0][0x580] ;  /* 0x00016000ff0a9b82 */ /* 0x001e240000000800 */
[----:B0-----:R0:W-:Y:S02]  /*6240*/  @!P1 SYNCS.ARRIVE.TRANS64 RZ, [R17+URZ+0x36000], R10 ;  /* 0x0360000a11ff99a7 */ /* 0x0011e4000800003f */
[----:B0-----:R-:W-:-:S04]  /*6250*/  PRMT R10, R20, 0x9910, RZ ;  /* 0x00009910140a7816 */ /* 0x001fc800000000ff */
[----:B------:R-:W-:-:S13]  /*6260*/  ISETP.NE.AND P2, PT, R10, 0x2, PT ;  /* 0x000000020a00780c */ /* 0x000fda0003f45270 */
[----:B------:R-:W-:Y:S05]  /*6270*/  @P2 BRA `(.L_x_147) ;  /* 0x0000000000042947 */ /* 0x000fea0003800000 */
[----:B------:R-:W-:Y:S01]  /*6280*/  BPT.TRAP 0x1 ;  /* 0x000000040000795c */ /* 0x000fe20000300000 */
.L_x_147:
[----:B------:R-:W-:Y:S05]  /*6290*/  @P0 BRA `(.L_x_148) ;  /* 0x0000000000040947 */ /* 0x000fea0003800000 */
[----:B------:R-:W-:Y:S01]  /*62a0*/  BPT.TRAP 0x1 ;  /* 0x000000040000795c */ /* 0x000fe20000300000 */
.L_x_148:
[----:B------:R-:W0:Y:S01]  /*62b0*/  LDC R13, c[0x0][0x380] ;  /* 0x0000e000ff0d7b82 */ /* 0x000e220000000800 */
[----:B------:R-:W-:Y:S01]  /*62c0*/  R2UR UR4, R0 ;  /* 0x00000000000472ca */ /* 0x000fe200000e0000 */
[----:B------:R-:W-:Y:S01]  /*62d0*/  ULDC UR14, c[0x0][0x38c] ;  /* 0x0000e300000e7ab9 */ /* 0x000fe20000000800 */
[----:B------:R-:W-:Y:S01]  /*62e0*/  R2UR UR13, R16 ;  /* 0x00000000100d72ca */ /* 0x000fe200000e0000 */
[----:B------:R-:W-:Y:S01]  /*62f0*/  UISETP.NE.AND UP0, UPT, UR14, 0x1, UPT ;  /* 0x000000010e00788c */ /* 0x000fe2000bf05270 */
[C---:B------:R-:W-:Y:S01]  /*6300*/  R2UR UR18, R8.reuse ;  /* 0x00000000081272ca */ /* 0x040fe200000e0000 */
[----:B------:R-:W-:Y:S01]  /*6310*/  VIADD R8, R8, 0x1 ;  /* 0x0000000108087836 */ /* 0x000fe20000000000 */
[----:B------:R-:W-:Y:S01]  /*6320*/  ULDC UR24, c[0x0][0x398] ;  /* 0x0000e60000187ab9 */ /* 0x000fe20000000800 */
[----:B------:R-:W1:Y:S01]  /*6330*/  LDC.64 R10, c[0x0][0x3f8] ;  /* 0x0000fe00ff0a7b82 */ /* 0x000e620000000a00 */
[----:B------:R-:W-:Y:S01]  /*6340*/  R2UR UR16, R4 ;  /* 0x00000000041072ca */ /* 0x000fe200000e0000 */
[----:B------:R-:W-:Y:S01]  /*6350*/  ULDC UR12, c[0x0][0x3ec] ;  /* 0x0000fb00000c7ab9 */ /* 0x000fe20000000800 */
[----:B------:R-:W-:Y:S01]  /*6360*/  R2UR UR17, R17 ;  /* 0x00000000111172ca */ /* 0x000fe200000e0000 */
[----:B------:R-:W-:Y:S01]  /*6370*/  VIADD R21, R21, 0xffffffff ;  /* 0xffffffff15157836 */ /* 0x000fe20000000000 */
[----:B------:R-:W-:Y:S01]  /*6380*/  ULDC.64 UR28, c[0x0][0x198] ;  /* 0x00006600001c7ab9 */ /* 0x000fe20000000a00 */
[----:B------:R-:W-:Y:S01]  /*6390*/  ULDC.64 UR20, c[0x0][0x3f0] ;  /* 0x0000fc0000147ab9 */ /* 0x000fe20000000a00 */
[----:B------:R-:W-:Y:S01]  /*63a0*/  @UP0 ULDC.64 UR8, c[0x0][0x390] ;  /* 0x0000e40000080ab9 */ /* 0x000fe20000000a00 */
[----:B---34-:R-:W1:Y:S01]  /*63b0*/  LDC.64 R14, c[0x0][0x3d0] ;  /* 0x0000f400ff0e7b82 */ /* 0x018e620000000a00 */
[----:B------:R-:W-:Y:S01]  /*63c0*/  ISETP.GT.AND P6, PT, R21, 0x1, PT ;  /* 0x000000011500780c */ /* 0x000fe20003fc4270 */
[----:B------:R-:W-:Y:S01]  /*63d0*/  USHF.L.U32 UR18, UR18, 0x6, URZ ;  /* 0x0000000612127899 */ /* 0x000fe2000800063f */
[----:B------:R-:W-:Y:S01]  /*63e0*/  UMOV UR26, 0x0 ;  /* 0x00000000001a7882 */ /* 0x000fe20000000000 */
[----:B------:R-:W-:-:S04]  /*63f0*/  UMOV UR27, 0x10000000 ;  /* 0x10000000001b7882 */ /* 0x000fc80000000000 */
[----:B------:R-:W2:Y:S01]  /*6400*/  LDC R12, c[0x0][0x400] ;  /* 0x00010000ff0c7b82 */ /* 0x000ea20000000800 */
[----:B0-----:R-:W-:Y:S01]  /*6410*/  ISETP.NE.AND P2, PT, R13, 0x1, PT ;  /* 0x000000010d00780c */ /* 0x001fe20003f45270 */
[----:B------:R-:W-:-:S12]  /*6420*/  UIADD3 UR17, UR17, 0x36000, URZ ;  /* 0x0003600011117890 */ /* 0x000fd8000fffe03f */
[----:B------:R-:W-:Y:S01]  /*6430*/  @P2 IMAD.U32 R22, RZ, RZ, UR4 ;  /* 0x00000004ff162e24 */ /* 0x000fe2000f8e00ff */
[----:B------:R-:W-:Y:S01]  /*6440*/  ULDC.64 UR4, c[0x0][0x3c8] ;  /* 0x0000f20000047ab9 */ /* 0x000fe20000000a00 */
[----:B-1----:R-:W-:Y:S02]  /*6450*/  IMAD R11, R7, R14, R11 ;  /* 0x0000000e070b7224 */ /* 0x002fe400078e020b */
[----:B------:R-:W-:Y:S01]  /*6460*/  IMAD R10, R9, UR5, R10 ;  /* 0x00000005090a7c24 */ /* 0x000fe2000f8e020a */
[----:B------:R-:W-:Y:S02]  /*6470*/  @P2 R2UR UR13, R22 ;  /* 0x00000000160d22ca */ /* 0x000fe400000e0000 */
[----:B------:R-:W-:Y:S01]  /*6480*/  ISETP.NE.AND P2, PT, R8, UR15, PT ;  /* 0x0000000f08007c0c */ /* 0x000fe2000bf45270 */
[----:B------:R-:W-:Y:S02]  /*6490*/  IMAD.U32 R11, R11, 0x20, R10 ;  /* 0x000000200b0b7824 */ /* 0x000fe400078e000a */
[----:B--2---:R-:W-:Y:S01]  /*64a0*/  IMAD R12, R6, R15, R12 ;  /* 0x0000000f060c7224 */ /* 0x004fe200078e020c */
[----:B------:R-:W-:Y:S01]  /*64b0*/  SEL R8, R8, RZ, P2 ;  /* 0x000000ff08087207 */ /* 0x000fe20001000000 */
[----:B------:R-:W0:Y:S02]  /*64c0*/  LDC.64 R14, c[0x0][0x3e0] ;  /* 0x0000f800ff0e7b82 */ /* 0x000e240000000a00 */
[----:B------:R-:W-:-:S04]  /*64d0*/  IMAD.U32 R11, R12, 0x400, R11 ;  /* 0x000004000c0b7824 */ /* 0x000fc800078e000b */
[----:B------:R-:W-:Y:S01]  /*64e0*/  UIMAD.WIDE.U32 UR6, UR13, UR8, URZ ;  /* 0x000000080d0672a5 */ /* 0x000fe2000f8e003f */
[----:B------:R-:W-:Y:S01]  /*64f0*/  R2UR UR25, R11 ;  /* 0x000000000b1972ca */ /* 0x000fe200000e0000 */
[----:B------:R-:W-:Y:S01]  /*6500*/  UIADD3 UR6, -UR13, URZ, URZ ;  /* 0x0000003f0d067290 */ /* 0x000fe2000fffe13f */
[----:B------:R-:W-:Y:S01]  /*6510*/  VIADD R11, R6, 0x1 ;  /* 0x00000001060b7836 */ /* 0x000fe20000000000 */
[----:B------:R-:W-:Y:S01]  /*6520*/  UMOV UR5, UR13 ;  /* 0x0000000d00057c82 */ /* 0x000fe20008000000 */
[----:B------:R-:W-:Y:S02]  /*6530*/  @UP0 USHF.R.U32.HI UR5, URZ, UR9, UR7 ;  /* 0x000000093f050299 */ /* 0x000fe40008011607 */
[----:B------:R-:W-:Y:S01]  /*6540*/  UISETP.NE.AND UP0, UPT, UR24, 0x1, UPT ;  /* 0x000000011800788c */ /* 0x000fe2000bf05270 */
[----:B------:R-:W-:Y:S01]  /*6550*/  IMAD R10, R13, UR6, R16 ;  /* 0x000000060d0a7c24 */ /* 0x000fe2000f8e0210 */
[----:B------:R-:W-:Y:S01]  /*6560*/  R2UR UR7, R19 ;  /* 0x00000000130772ca */ /* 0x000fe200000e0000 */
[----:B------:R-:W-:Y:S01]  /*6570*/  VIADD R13, R9, 0x1 ;  /* 0x00000001090d7836 */ /* 0x000fe20000000000 */
[----:B------:R-:W-:Y:S01]  /*6580*/  ULDC.64 UR8, c[0x0][0x3c0] ;  /* 0x0000f00000087ab9 */ /* 0x000fe20000000a00 */
[----:B------:R-:W-:Y:S01]  /*6590*/  @P2 IMAD.MOV R13, RZ, RZ, R9 ;  /* 0x000000ffff0d2224 */ /* 0x000fe200078e0209 */
[----:B------:R-:W-:Y:S01]  /*65a0*/  R2UR UR19, R10 ;  /* 0x000000000a1372ca */ /* 0x000fe200000e0000 */
[C---:B------:R-:W-:Y:S01]  /*65b0*/  IMAD R19, R4.reuse, 0x2000, R19 ;  /* 0x0000200004137824 */ /* 0x040fe200078e0213 */
[----:B------:R-:W-:Y:S01]  /*65c0*/  UMOV UR22, UR5 ;  /* 0x0000000500167c82 */ /* 0x000fe20008000000 */
[----:B------:R-:W-:Y:S01]  /*65d0*/  VIADD R10, R7, 0x1 ;  /* 0x00000001070a7836 */ /* 0x000fe20000000000 */
[----:B------:R-:W-:Y:S01]  /*65e0*/  UIADD3 UR6, UP1, UR28, 0xf0, URZ ;  /* 0x000000f01c067890 */ /* 0x000fe2000ff3e03f */
[----:B0-----:R-:W-:Y:S01]  /*65f0*/  ISETP.NE.AND P3, PT, R13, R14, PT ;  /* 0x0000000e0d00720c */ /* 0x001fe20003f65270 */
[----:B------:R-:W-:Y:S01]  /*6600*/  @UP0 ULDC UR10, c[0x0][0x39c] ;  /* 0x0000e700000a0ab9 */ /* 0x000fe20000000800 */
[----:B------:R-:W-:Y:S01]  /*6610*/  @UP0 ULDC UR30, c[0x0][0x3a0] ;  /* 0x0000e800001e0ab9 */ /* 0x000fe20000000800 */
[----:B------:R-:W-:Y:S01]  /*6620*/  UIMAD.WIDE.U32 UR10, UR5, UR10, URZ ;  /* 0x0000000a050a72a5 */ /* 0x000fe2000f8e003f */
[----:B------:R-:W-:Y:S01]  /*6630*/  R2UR UR23, R19 ;  /* 0x00000000131772ca */ /* 0x000fe200000e0000 */
[----:B------:R-:W-:Y:S01]  /*6640*/  ULEA UR16, UR16, UR7, 0xe ;  /* 0x0000000710107291 */ /* 0x000fe2000f8e703f */
[----:B------:R-:W-:Y:S01]  /*6650*/  VIADD R4, R4, 0x1 ;  /* 0x0000000104047836 */ /* 0x000fe20000000000 */
[----:B------:R-:W-:-:S02]  /*6660*/  @UP0 USHF.R.U32.HI UR22, URZ, UR30, UR11 ;  /* 0x0000001e3f160299 */ /* 0x000fc4000801160b */
[----:B------:R-:W-:Y:S01]  /*6670*/  UIMAD UR19, UR19, UR8, UR12 ;  /* 0x00000008131372a4 */ /* 0x000fe2000f8e020c */
[----:B------:R-:W-:Y:S01]  /*6680*/  R2UR UR12, R9 ;  /* 0x00000000090c72ca */ /* 0x000fe200000e0000 */
[----:B------:R-:W-:Y:S01]  /*6690*/  UIADD3 UR7, -UR5, URZ, URZ ;  /* 0x0000003f05077290 */ /* 0x000fe2000fffe13f */
[----:B------:R-:W-:Y:S01]  /*66a0*/  R2UR UR11, R18 ;  /* 0x00000000120b72ca */ /* 0x000fe200000e0000 */
[----:B------:R-:W-:Y:S01]  /*66b0*/  UIADD3 UR8, -UR22, URZ, URZ ;  /* 0x0000003f16087290 */ /* 0x000fe2000fffe13f */
[----:B------:R-:W-:Y:S01]  /*66c0*/  @P3 IMAD.MOV R10, RZ, RZ, R7 ;  /* 0x000000ffff0a3224 */ /* 0x000fe200078e0207 */
[----:B------:R-:W-:Y:S01]  /*66d0*/  UIMAD UR7, UR14, UR7, UR13 ;  /* 0x000000070e0772a4 */ /* 0x000fe2000f8e020d */
[----:B------:R-:W-:Y:S01]  /*66e0*/  R2UR UR13, R7 ;  /* 0x00000000070d72ca */ /* 0x000fe200000e0000 */
[----:B------:R-:W-:Y:S01]  /*66f0*/  UIMAD UR5, UR24, UR8, UR5 ;  /* 0x00000008180572a4 */ /* 0x000fe2000f8e0205 */
[----:B------:R-:W-:Y:S01]  /*6700*/  R2UR UR14, R6 ;  /* 0x00000000060e72ca */ /* 0x000fe200000e0000 */
[----:B------:R-:W-:Y:S01]  /*6710*/  UIADD3 UR28, UP2, UR28, 0x270, URZ ;  /* 0x000002701c1c7890 */ /* 0x000fe2000ff5e03f */
[----:B------:R-:W-:Y:S01]  /*6720*/  ISETP.NE.AND P4, PT, R10, R15, PT ;  /* 0x0000000f0a00720c */ /* 0x000fe20003f85270 */
[----:B------:R-:W-:Y:S01]  /*6730*/  UIMAD UR20, UR7, UR9, UR20 ;  /* 0x00000009071472a4 */ /* 0x000fe2000f8e0214 */
[C---:B------:R-:W-:Y:S01]  /*6740*/  ISETP.NE.AND P5, PT, R4.reuse, 0x9, PT ;  /* 0x000000090400780c */ /* 0x040fe20003fa5270 */
[----:B------:R-:W-:Y:S01]  /*6750*/  UIMAD UR21, UR5, UR4, UR21 ;  /* 0x00000004051572a4 */ /* 0x000fe2000f8e0215 */
[----:B------:R-:W-:Y:S01]  /*6760*/  SEL R9, R13, RZ, P3 ;  /* 0x000000ff0d097207 */ /* 0x000fe20001800000 */
[----:B------:R-:W-:Y:S01]  /*6770*/  UIADD3.X UR7, URZ, UR29, URZ, UP1, !UPT ;  /* 0x0000001d3f077290 */ /* 0x000fe20008ffe43f */
[----:B------:R-:W-:Y:S01]  /*6780*/  SEL R12, RZ, 0x1, P5 ;  /* 0x00000001ff0c7807 */ /* 0x000fe20002800000 */
[----:B------:R-:W-:Y:S01]  /*6790*/  UPRMT UR4, UR25, 0x5410, URZ ;  /* 0x0000541019047896 */ /* 0x000fe2000800003f */
[----:B------:R-:W-:Y:S01]  /*67a0*/  SEL R4, R4, RZ, P5 ;  /* 0x000000ff04047207 */ /* 0x000fe20002800000 */
[----:B------:R-:W-:Y:S01]  /*67b0*/  UIADD3 UR8, UR23, 0x24000, URZ ;  /* 0x0002400017087890 */ /* 0x000fe2000fffe03f */
[----:B------:R-:W-:Y:S01]  /*67c0*/  LOP3.LUT R5, R5, R12, RZ, 0x3c, !PT ;  /* 0x0000000c05057212 */ /* 0x000fe200078e3cff */
[----:B------:R-:W-:Y:S01]  /*67d0*/  UIADD3.X UR29, URZ, UR29, URZ, UP2, !UPT ;  /* 0x0000001d3f1d7290 */ /* 0x000fe200097fe43f */
[----:B------:R-:W-:Y:S01]  /*67e0*/  SEL R7, R10, RZ, P4 ;  /* 0x000000ff0a077207 */ /* 0x000fe20002000000 */
[----:B------:R-:W-:Y:S01]  /*67f0*/  UMOV UR9, UR17 ;  /* 0x0000001100097c82 */ /* 0x000fe20008000000 */
[----:B------:R-:W-:Y:S01]  /*6800*/  UMOV UR10, UR18 ;  /* 0x00000012000a7c82 */ /* 0x000fe20008000000 */
[----:B------:R-:W-:Y:S01]  /*6810*/  @P4 IMAD.MOV R11, RZ, RZ, R6 ;  /* 0x000000ffff0b4224 */ /* 0x000fe200078e0206 */
[----:B------:R1:W-:Y:S03]  /*6820*/  UTMALDG.5D.IM2COL [UR16], [UR6], UR4 ;  /* 0x00000010060073b4 */ /* 0x0003e60008060004 */
[----:B------:R-:W-:Y:S01]  /*6830*/  IMAD.MOV.U32 R6, RZ, RZ, R11 ;  /* 0x000000ffff067224 */ /* 0x000fe200078e000b */
[----:B------:R1:W-:Y:S02]  /*6840*/  UTMALDG.5D [UR8], [UR28], desc[UR26] ;  /* 0x00001a081c0075b4 */ /* 0x0003e40008021000 */
[----:B-1----:R-:W-:Y:S05]  /*6850*/  @P6 BRA `(.L_x_149) ;  /* 0xfffffff800506947 */ /* 0x002fea000383ffff */
.L_x_145:
[----:B------:R-:W-:Y:S01]  /*6860*/  ISETP.GE.U32.AND P2, PT, R3, 0x9, PT ;  /* 0x000000090300780c */ /* 0x000fe20003f46070 */
[----:B------:R-:W-:Y:S05]  /*6870*/  WARPSYNC.ALL ;  /* 0x0000000000007948 */ /* 0x000fea0003800000 */
[----:B------:R-:W-:-:S07]  /*6880*/  ELECT P1, URZ, PT ;  /* 0x00000000003f782f */ /* 0x000fce0003820000 */
[----:B0-2---:R-:W-:-:S05]  /*6890*/  @P2 IMAD.WIDE.U32 R4, R3, 0x38e38e39, RZ ;  /* 0x38e38e3903042825 */ /* 0x005fca00078e00ff */
[----:B-----5:R-:W-:-:S04]  /*68a0*/  @P2 SHF.R.U32.HI R0, RZ, 0x1, R5 ;  /* 0x00000001ff002819 */ /* 0x020fc80000011605 */
[----:B------:R-:W-:-:S04]  /*68b0*/  @P2 LOP3.LUT R0, R0, 0x1, RZ, 0xc0, !PT ;  /* 0x0000000100002812 */ /* 0x000fc800078ec0ff */
[----:B------:R-:W-:Y:S01]  /*68c0*/  @P2 ISETP.NE.U32.AND P0, PT, R0, 0x1, PT ;  /* 0x000000010000280c */ /* 0x000fe20003f05070 */
[----:B------:R-:W-:-:S12]  /*68d0*/  @!P1 EXIT ;  /* 0x000000000000994d */ /* 0x000fd80003800000 */
[----:B------:R-:W-:Y:S01]  /*68e0*/  LOP3.LUT R2, R2, 0x2, RZ, 0xfc, !PT ;  /* 0x0000000202027812 */ /* 0x000fe200078efcff */
[----:B------:R-:W-:Y:S01]  /*68f0*/  IMAD.MOV.U32 R0, RZ, RZ, 0x1 ;  /* 0x00000001ff007424 */ /* 0x000fe200078e00ff */
[----:B------:R-:W-:Y:S02]  /*6900*/  @P2 ISETP.NE.U32.AND.EX P0, PT, RZ, RZ, PT, P0 ;  /* 0x000000ffff00220c */ /* 0x000fe40003f05100 */
[----:B------:R-:W-:Y:S02]  /*6910*/  ISETP.NE.AND P1, PT, R2, 0x3, PT ;  /* 0x000000030200780c */ /* 0x000fe40003f25270 */
[----:B------:R-:W-:-:S11]  /*6920*/  @P2 SEL R0, RZ, 0x1, !P0 ;  /* 0x00000001ff002807 */ /* 0x000fd60004000000 */
[----:B------:R-:W-:Y:S05]  /*6930*/  @!P1 BRA `(.L_x_150) ;  /* 0x0000000000049947 */ /* 0x000fea0003800000 */
[----:B------:R-:W-:Y:S01]  /*6940*/  BPT.TRAP 0x1 ;  /* 0x000000040000795c */ /* 0x000fe20000300000 */
.L_x_150:
[----:B------:R-:W0:Y:S01]  /*6950*/  S2R R7, SR_CgaCtaId ;  /* 0x0000000000077919 */ /* 0x000e220000008800 */
[----:B------:R-:W-:Y:S01]  /*6960*/  IMAD.WIDE.U32 R4, R3, 0x38e38e39, RZ ;  /* 0x38e38e3903047825 */ /* 0x000fe200078e00ff */
[----:B------:R-:W-:-:S04]  /*6970*/  MOV R2, 0x400 ;  /* 0x0000040000027802 */ /* 0x000fc80000000f00 */
[----:B------:R-:W-:Y:S02]  /*6980*/  SHF.R.U32.HI R4, RZ, 0x1, R5 ;  /* 0x00000001ff047819 */ /* 0x000fe40000011605 */
[----:B------:R-:W-:-:S03]  /*6990*/  SHF.L.U32 R5, R0, 0x1f, RZ ;  /* 0x0000001f00057819 */ /* 0x000fc600000006ff */
[----:B------:R-:W-:Y:S01]  /*69a0*/  IMAD R3, R4, -0x9, R3 ;  /* 0xfffffff704037824 */ /* 0x000fe200078e0203 */
[----:B0-----:R-:W-:-:S05]  /*69b0*/  LEA R2, R7, R2, 0x18 ;  /* 0x0000000207027211 */ /* 0x001fca00078ec0ff */
[----:B------:R-:W-:-:S04]  /*69c0*/  VIADD R2, R2, 0x36048 ;  /* 0x0003604802027836 */ /* 0x000fc80000000000 */
[----:B------:R-:W-:-:S07]  /*69d0*/  IMAD R4, R3, 0x8, R2 ;  /* 0x0000000803047824 */ /* 0x000fce00078e0202 */
.L_x_151:
[----:B0-----:R0:W1:Y:S02]  /*69e0*/  SYNCS.PHASECHK.TRANS64.TRYWAIT P0, [R4+URZ], R5 ;  /* 0x00000005040075a7 */ /* 0x001064000800017f */
[----:B-1----:R-:W-:Y:S05]  /*69f0*/  @!P0 NANOSLEEP.SYNCS 0x989680 ;  /* 0x009896800000895d */ /* 0x002fea0003900000 */
[----:B------:R-:W1:Y:S02]  /*6a00*/  @!P0 SYNCS.PHASECHK.TRANS64 P0, [R4+URZ], R5 ;  /* 0x00000005040085a7 */ /* 0x000e64000800007f */
[----:B-1----:R-:W-:Y:S05]  /*6a10*/  @!P0 BRA `(.L_x_151) ;  /* 0xfffffffc00f08947 */ /* 0x002fea000383ffff */
[----:B------:R-:W-:-:S05]  /*6a20*/  VIADD R3, R3, 0x1 ;  /* 0x0000000103037836 */ /* 0x000fca0000000000 */
[----:B------:R-:W-:-:S04]  /*6a30*/  ISETP.NE.AND P0, PT, R3, 0x9, PT ;  /* 0x000000090300780c */ /* 0x000fc80003f05270 */
[----:B0-----:R-:W-:Y:S02]  /*6a40*/  SEL R5, RZ, 0x1, P0 ;  /* 0x00000001ff057807 */ /* 0x001fe40000000000 */
[----:B------:R-:W-:Y:S02]  /*6a50*/  SEL R3, R3, RZ, P0 ;  /* 0x000000ff03037207 */ /* 0x000fe40000000000 */
[----:B------:R-:W-:-:S03]  /*6a60*/  LOP3.LUT R7, R0, R5, RZ, 0x3c, !PT ;  /* 0x0000000500077212 */ /* 0x000fc600078e3cff */
[----:B------:R-:W-:Y:S01]  /*6a70*/  IMAD R0, R3, 0x8, R2 ;  /* 0x0000000803007824 */ /* 0x000fe200078e0202 */
[----:B------:R-:W-:-:S07]  /*6a80*/  SHF.L.U32 R5, R7, 0x1f, RZ ;  /* 0x0000001f07057819 */ /* 0x000fce00000006ff */
.L_x_152:
        /* <DEDUP_REMOVED lines=11> */
.L_x_153:
        /* <DEDUP_REMOVED lines=11> */
.L_x_154:
        /* <DEDUP_REMOVED lines=11> */
.L_x_155:
        /* <DEDUP_REMOVED lines=11> */
.L_x_156:
        /* <DEDUP_REMOVED lines=11> */
.L_x_157:
        /* <DEDUP_REMOVED lines=11> */
.L_x_158:
        /* <DEDUP_REMOVED lines=11> */
.L_x_159:
[----:B0-----:R0:W1:Y:S02]  /*6f60*/  SYNCS.PHASECHK.TRANS64.TRYWAIT P0, [R3+URZ], R0 ;  /* 0x00000000030075a7 */ /* 0x001064000800017f */
[----:B-1----:R-:W-:Y:S05]  /*6f70*/  @!P0 NANOSLEEP.SYNCS 0x989680 ;  /* 0x009896800000895d */ /* 0x002fea0003900000 */
[----:B------:R-:W1:Y:S02]  /*6f80*/  @!P0 SYNCS.PHASECHK.TRANS64 P0, [R3+URZ], R0 ;  /* 0x00000000030085a7 */ /* 0x000e64000800007f */
[----:B-1----:R-:W-:Y:S05]  /*6f90*/  @P0 EXIT ;  /* 0x000000000000094d */ /* 0x002fea0003800000 */
[----:B------:R-:W-:Y:S05]  /*6fa0*/  BRA `(.L_x_159) ;  /* 0xfffffffc00ec7947 */ /* 0x000fea000383ffff */
.L_x_160:
[----:B------:R-:W-:-:S00]  /*6fb0*/  BRA `(.L_x_160) ;  /* 0xfffffffc00fc7947 */ /* 0x000fc0000383ffff */
[----:B------:R-:W-:-:S00]  /*6fc0*/  NOP ;  /* 0x0000000000007918 */ /* 0x000fc00000000000 */
        /* <DEDUP_REMOVED lines=11> */
.L_x_161:


//--------------------- .nv.shared._ZN7cutlass13device_kernelINS_4conv6kernel13ConvUniversalINS1_16ConvProblemShapeILNS1_8OperatorE0ELi3EEENS1_10collective14CollectiveConvINS1_46MainloopSm90TmaGmmaWarpSpecializedImplicitGemmILS5_0ELi9ELi3EN4cute5tupleIJNSA_1CILi1EEESD_SD_EEENS1_36KernelImplicitTmaWarpSpecializedSm90ELi1EEENSB_IJNSC_ILi128EEENSC_ILi64EEENSB_IJSI_EEEEEENS_6half_tESL_NSA_8TiledMMAINSA_8MMA_AtomIJNSA_4SM904GMMA25MMA_64x64x16_F32F16F16_SSILNSP_5MajorE0ELSR_0ELNSP_7ScaleInE1ELSS_1EEEEEENSA_6LayoutISE_NSB_IJNSC_ILi0EEESW_SW_EEEEENSB_IJNSA_10UnderscoreESZ_SZ_EEEEENS7_6detail26Sm90ImplicitGemmTileTraitsINSA_20SM90_TMA_LOAD_IM2COLENSA_14ComposedLayoutINSA_7SwizzleILi3ELi4ELi3EEENSA_18smem_ptr_flag_bitsILi16EEENSV_INSB_IJNSB_IJNSC_ILi8EEENSC_ILi16EEEEEENSB_IJSI_SD_EEENSB_IJSD_NSC_ILi9EEEEEEEEENSB_IJNSB_IJSI_NSC_ILi512EEEEEENSB_IJSD_SW_EEENSB_IJSW_NSC_ILi8192EEEEEEEEEEEEEvEENS13_INSA_13SM90_TMA_LOADENS15_IS17_S19_NSV_INSB_IJNSB_IJS1A_S1A_EEES1D_S1F_EEENSB_IJS1I_S1J_NSB_IJSW_NSC_ILi4096EEEEEEEEEEEEEvEEEENS_8epilogue10collective6detail29Sm90TmaWarpSpecializedAdapterINS21_15DefaultEpilogueISL_NSB_IJNSB_IJllllEEESD_SW_EEES26_NS20_6thread17LinearCombinationISL_Li1EffLNS27_9ScaleType4KindE0ELNS_15FloatRoundStyleE2ESL_EENS_4gemm15EpilogueDefaultEEEEEvvEEEEvNT_6ParamsE --------------------------
	.section	.nv.shared._ZN7cutlass13device_kernelINS_4conv6kernel13ConvUniversalINS1_16ConvProblemShapeILNS1_8OperatorE0ELi3EEENS1_10collective14CollectiveConvINS1_46MainloopSm90TmaGmmaWarpSpecializedImplicitGemmILS5_0ELi9ELi3EN4cute5tupleIJNSA_1CILi1EEESD_SD_EEENS1_36KernelImplicitTmaWarpSpecializedSm90ELi1EEENSB_IJNSC_ILi128EEENSC_ILi64EEENSB_IJSI_EEEEEENS_6half_tESL_NSA_8TiledMMAINSA_8MMA_AtomIJNSA_4SM904GMMA25MMA_64x64x16_F32F16F16_SSILNSP_5MajorE0ELSR_0ELNSP_7ScaleInE1ELSS_1EEEEEENSA_6LayoutISE_NSB_IJNSC_ILi0EEESW_SW_EEEEENSB_IJNSA_10UnderscoreESZ_SZ_EEEEENS7_6detail26Sm90ImplicitGemmTileTraitsINSA_20SM90_TMA_LOAD_IM2COLENSA_14ComposedLayoutINSA_7SwizzleILi3ELi4ELi3EEENSA_18smem_ptr_flag_bitsILi16EEENSV_INSB_IJNSB_IJNSC_ILi8EEENSC_ILi16EEEEEENSB_IJSI_SD_EEENSB_IJSD_NSC_ILi9EEEEEEEEENSB_IJNSB_IJSI_NSC_ILi512EEEEEENSB_IJSD_SW_EEENSB_IJSW_NSC_ILi8192EEEEEEEEEEEEEvEENS13_INSA_13SM90_TMA_LOADENS15_IS17_S19_NSV_INSB_IJNSB_IJS1A_S1A_EEES1D_S1F_EEENSB_IJS1I_S1J_NSB_IJSW_NSC_ILi4096EEEEEEEEEEEEEvEEEENS_8epilogue10collective6detail29Sm90TmaWarpSpecializedAdapterINS21_15DefaultEpilogueISL_NSB_IJNSB_IJllllEEESD_SW_EEES26_NS20_6thread17LinearCombinationISL_Li1EffLNS27_9ScaleType4KindE0ELNS_15FloatRoundStyleE2ESL_EENS_4gemm15EpilogueDefaultEEEEEvvEEEEvNT_6ParamsE,"aw",@nobits
	.sectionflags	@""
	.align	16
	.zero		1024


//--------------------- .nv.shared.reserved.0     --------------------------
	.section	.nv.shared.reserved.0,"aw",@nobits
	.weak		__nv_reservedSMEM_offset_0_alias
	.size		__nv_reservedSMEM_offset_0_alias, 0, 0
	.other		__nv_reservedSMEM_offset_0_alias,@"STO_CUDA_RESERVED_SHARED STV_DEFAULT"
__nv_reservedSMEM_offset_0_alias:
	.zero		0


//--------------------- .nv.global                --------------------------
	.section	.nv.global,"aw",@nobits
.nv.global:
	.type		_ZN39_INTERNAL_743f52e2_4_k_cu_a1499027_29954cute1_E,@object
	.size		_ZN39_INTERNAL_743f52e2_4_k_cu_a1499027_29954cute1_E,(_ZN39_INTERNAL_743f52e2_4_k_cu_a1499027_29954cuda3std3__45__cpo6cbeginE - _ZN39_INTERNAL_743f52e2_4_k_cu_a1499027_29954cute1_E)
_ZN39_INTERNAL_743f52e2_4_k_cu_a1499027_29954cute1_E:
	.zero		1
	.type		_ZN39_INTERNAL_743f52e2_4_k_cu_a1499027_29954cuda3std3__45__cpo6cbeginE,@object
	.size		_ZN39_INTERNAL_743f52e2_4_k_cu_a1499027_29954cuda3std3__45__cpo6cbeginE,(_ZN39_INTERNAL_743f52e2_4_k_cu_a1499027_29954cuda3std3__48in_placeE - _ZN39_INTERNAL_743f52e2_4_k_cu_a1499027_29954cuda3std3__45__cpo6cbeginE)
_ZN39_INTERNAL_743f52e2_4_k_cu_a1499027_29954cuda3std3__45__cpo6cbeginE:
	.zero		1
	.type		_ZN39_INTERNAL_743f52e2_4_k_cu_a1499027_29954cuda3std3__48in_placeE,@object
	.size		_ZN39_INTERNAL_743f52e2_4_k_cu_a1499027_29954cuda3std3__48in_placeE,(_ZN39_INTERNAL_743f52e2_4_k_cu_a1499027_29954cuda3std6ranges3__45__cpo9iter_moveE - _ZN39_INTERNAL_743f52e2_4_k_cu_a1499027_29954cuda3std3__48in_placeE)
_ZN39_INTERNAL_743f52e2_4_k_cu_a1499027_29954cuda3std3__48in_placeE:
	.zero		1
	.type		_ZN39_INTERNAL_743f52e2_4_k_cu_a1499027_29954cuda3std6ranges3__45__cpo9iter_moveE,@object
	.size		_ZN39_INTERNAL_743f52e2_4_k_cu_a1499027_29954cuda3std6ranges3__45__cpo9iter_moveE,(_ZN39_INTERNAL_743f52e2_4_k_cu_a1499027_29954cuda3std3__45__cpo5beginE - _ZN39_INTERNAL_743f52e2_4_k_cu_a1499027_29954cuda3std6ranges3__45__cpo9iter_moveE)
_ZN39_INTERNAL_743f52e2_4_k_cu_a1499027_29954cuda3std6ranges3__45__cpo9iter_moveE:
	.zero		1
	.type		_ZN39_INTERNAL_743f52e2_4_k_cu_a1499027_29954cuda3std3__45__cpo5beginE,@object
	.size		_ZN39_INTERNAL_743f52e2_4_k_cu_a1499027_29954cuda3std3__45__cpo5beginE,(_ZN39_INTERNAL_743f52e2_4_k_cu_a1499027_29954cuda3std3__441_GLOBAL__N__743f52e2_4_k_cu_a1499027_29956ignoreE - _ZN39_INTERNAL_743f52e2_4_k_cu_a1499027_29954cuda3std3__45__cpo5beginE)
_ZN39_INTERNAL_743f52e2_4_k_cu_a1499027_29954cuda3std3__45__cpo5beginE:
	.zero		1
	.type		_ZN39_INTERNAL_743f52e2_4_k_cu_a1499027_29954cuda3std3__441_GLOBAL__N__743f52e2_4_k_cu_a1499027_29956ignoreE,@object
	.size		_ZN39_INTERNAL_743f52e2_4_k_cu_a1499027_29954cuda3std3__441_GLOBAL__N__743f52e2_4_k_cu_a1499027_29956ignoreE,(_ZN39_INTERNAL_743f52e2_4_k_cu_a1499027_29954cute7productE - _ZN39_INTERNAL_743f52e2_4_k_cu_a1499027_29954cuda3std3__441_GLOBAL__N__743f52e2_4_k_cu_a1499027_29956ignoreE)
_ZN39_INTERNAL_743f52e2_4_k_cu_a1499027_29954cuda3std3__441_GLOBAL__N__743f52e2_4_k_cu_a1499027_29956ignoreE:
	.zero		1
	.type		_ZN39_INTERNAL_743f52e2_4_k_cu_a1499027_29954cute7productE,@object
	.size		_ZN39_INTERNAL_743f52e2_4_k_cu_a1499027_29954cute7productE,(_ZN39_INTERNAL_743f52e2_4_k_cu_a1499027_29954cuda3std3__45__cpo3endE - _ZN39_INTERNAL_743f52e2_4_k_cu_a1499027_29954cute7productE)
_ZN39_INTERNAL_743f52e2_4_k_cu_a1499027_29954cute7productE:
	.zero		1
	.type		_ZN39_INTERNAL_743f52e2_4_k_cu_a1499027_29954cuda3std3__45__cpo3endE,@object
	.size		_ZN39_INTERNAL_743f52e2_4_k_cu_a1499027_29954cuda3std3__45__cpo3endE,(_ZN39_INTERNAL_743f52e2_4_k_cu_a1499027_29954cuda3std3__419piecewise_constructE - _ZN39_INTERNAL_743f52e2_4_k_cu_a1499027_29954cuda3std3__45__cpo3endE)
_ZN39_INTERNAL_743f52e2_4_k_cu_a1499027_29954cuda3std3__45__cpo3endE:
	.zero		1
	.type		_ZN39_INTERNAL_743f52e2_4_k_cu_a1499027_29954cuda3std3__419piecewise_constructE,@object
	.size		_ZN39_INTERNAL_743f52e2_4_k_cu_a1499027_29954cuda3std3__419piecewise_constructE,(_ZN39_INTERNAL_743f52e2_4_k_cu_a1499027_29954cuda3std3__45__cpo4cendE - _ZN39_INTERNAL_743f52e2_4_k_cu_a1499027_29954cuda3std3__419piecewise_constructE)
_ZN39_INTERNAL_743f52e2_4_k_cu_a1499027_29954cuda3std3__419piecewise_constructE:
	.zero		1
	.type		_ZN39_INTERNAL_743f52e2_4_k_cu_a1499027_29954cuda3std3__45__cpo4cendE,@object
	.size		_ZN39_INTERNAL_743f52e2_4_k_cu_a1499027_29954cuda3std3__45__cpo4cendE,(_ZN39_INTERNAL_743f52e2_4_k_cu_a1499027_29954cuda3std6ranges3__45__cpo4swapE - _ZN39_INTERNAL_743f52e2_4_k_cu_a1499027_29954cuda3std3__45__cpo4cendE)
_ZN39_INTERNAL_743f52e2_4_k_cu_a1499027_29954cuda3std3__45__cpo4cendE:
	.zero		1
	.type		_ZN39_INTERNAL_743f52e2_4_k_cu_a1499027_29954cuda3std6ranges3__45__cpo4swapE,@object
	.size		_ZN39_INTERNAL_743f52e2_4_k_cu_a1499027_29954cuda3std6ranges3__45__cpo4swapE,(.L_7 - _ZN39_INTERNAL_743f52e2_4_k_cu_a1499027_29954cuda3std6ranges3__45__cpo4swapE)
_ZN39_INTERNAL_743f52e2_4_k_cu_a1499027_29954cuda3std6ranges3__45__cpo4swapE:
	.zero		1
.L_7:


//--------------------- .nv.constant0._ZN7cutlass13device_kernelINS_4conv6kernel13ConvUniversalINS1_16ConvProblemShapeILNS1_8OperatorE0ELi3EEENS1_10collective14CollectiveConvINS1_46MainloopSm90TmaGmmaWarpSpecializedImplicitGemmILS5_0ELi9ELi3EN4cute5tupleIJNSA_1CILi1EEESD_SD_EEENS1_36KernelImplicitTmaWarpSpecializedSm90ELi1EEENSB_IJNSC_ILi128EEENSC_ILi64EEENSB_IJSI_EEEEEENS_6half_tESL_NSA_8TiledMMAINSA_8MMA_AtomIJNSA_4SM904GMMA25MMA_64x64x16_F32F16F16_SSILNSP_5MajorE0ELSR_0ELNSP_7ScaleInE1ELSS_1EEEEEENSA_6LayoutISE_NSB_IJNSC_ILi0EEESW_SW_EEEEENSB_IJNSA_10UnderscoreESZ_SZ_EEEEENS7_6detail26Sm90ImplicitGemmTileTraitsINSA_20SM90_TMA_LOAD_IM2COLENSA_14ComposedLayoutINSA_7SwizzleILi3ELi4ELi3EEENSA_18smem_ptr_flag_bitsILi16EEENSV_INSB_IJNSB_IJNSC_ILi8EEENSC_ILi16EEEEEENSB_IJSI_SD_EEENSB_IJSD_NSC_ILi9EEEEEEEEENSB_IJNSB_IJSI_NSC_ILi512EEEEEENSB_IJSD_SW_EEENSB_IJSW_NSC_ILi8192EEEEEEEEEEEEEvEENS13_INSA_13SM90_TMA_LOADENS15_IS17_S19_NSV_INSB_IJNSB_IJS1A_S1A_EEES1D_S1F_EEENSB_IJS1I_S1J_NSB_IJSW_NSC_ILi4096EEEEEEEEEEEEEvEEEENS_8epilogue10collective6detail29Sm90TmaWarpSpecializedAdapterINS21_15DefaultEpilogueISL_NSB_IJNSB_IJllllEEESD_SW_EEES26_NS20_6thread17LinearCombinationISL_Li1EffLNS27_9ScaleType4KindE0ELNS_15FloatRoundStyleE2ESL_EENS_4gemm15EpilogueDefaultEEEEEvvEEEEvNT_6ParamsE --------------------------
	.section	.nv.constant0._ZN7cutlass13device_kernelINS_4conv6kernel13ConvUniversalINS1_16ConvProblemShapeILNS1_8OperatorE0ELi3EEENS1_10collective14CollectiveConvINS1_46MainloopSm90TmaGmmaWarpSpecializedImplicitGemmILS5_0ELi9ELi3EN4cute5tupleIJNSA_1CILi1EEESD_SD_EEENS1_36KernelImplicitTmaWarpSpecializedSm90ELi1EEENSB_IJNSC_ILi128EEENSC_ILi64EEENSB_IJSI_EEEEEENS_6half_tESL_NSA_8TiledMMAINSA_8MMA_AtomIJNSA_4SM904GMMA25MMA_64x64x16_F32F16F16_SSILNSP_5MajorE0ELSR_0ELNSP_7ScaleInE1ELSS_1EEEEEENSA_6LayoutISE_NSB_IJNSC_ILi0EEESW_SW_EEEEENSB_IJNSA_10UnderscoreESZ_SZ_EEEEENS7_6detail26Sm90ImplicitGemmTileTraitsINSA_20SM90_TMA_LOAD_IM2COLENSA_14ComposedLayoutINSA_7SwizzleILi3ELi4ELi3EEENSA_18smem_ptr_flag_bitsILi16EEENSV_INSB_IJNSB_IJNSC_ILi8EEENSC_ILi16EEEEEENSB_IJSI_SD_EEENSB_IJSD_NSC_ILi9EEEEEEEEENSB_IJNSB_IJSI_NSC_ILi512EEEEEENSB_IJSD_SW_EEENSB_IJSW_NSC_ILi8192EEEEEEEEEEEEEvEENS13_INSA_13SM90_TMA_LOADENS15_IS17_S19_NSV_INSB_IJNSB_IJS1A_S1A_EEES1D_S1F_EEENSB_IJS1I_S1J_NSB_IJSW_NSC_ILi4096EEEEEEEEEEEEEvEEEENS_8epilogue10collective6detail29Sm90TmaWarpSpecializedAdapterINS21_15DefaultEpilogueISL_NSB_IJNSB_IJllllEEESD_SW_EEES26_NS20_6thread17LinearCombinationISL_Li1EffLNS27_9ScaleType4KindE0ELNS_15FloatRoundStyleE2ESL_EENS_4gemm15EpilogueDefaultEEEEEvvEEEEvNT_6ParamsE,"a",@progbits
	.sectionflags	@""
	.align	4
.nv.constant0._ZN7cutlass13device_kernelINS_4conv6kernel13ConvUniversalINS1_16ConvProblemShapeILNS1_8OperatorE0ELi3EEENS1_10collective14CollectiveConvINS1_46MainloopSm90TmaGmmaWarpSpecializedImplicitGemmILS5_0ELi9ELi3EN4cute5tupleIJNSA_1CILi1EEESD_SD_EEENS1_36KernelImplicitTmaWarpSpecializedSm90ELi1EEENSB_IJNSC_ILi128EEENSC_ILi64EEENSB_IJSI_EEEEEENS_6half_tESL_NSA_8TiledMMAINSA_8MMA_AtomIJNSA_4SM904GMMA25MMA_64x64x16_F32F16F16_SSILNSP_5MajorE0ELSR_0ELNSP_7ScaleInE1ELSS_1EEEEEENSA_6LayoutISE_NSB_IJNSC_ILi0EEESW_SW_EEEEENSB_IJNSA_10UnderscoreESZ_SZ_EEEEENS7_6detail26Sm90ImplicitGemmTileTraitsINSA_20SM90_TMA_LOAD_IM2COLENSA_14ComposedLayoutINSA_7SwizzleILi3ELi4ELi3EEENSA_18smem_ptr_flag_bitsILi16EEENSV_INSB_IJNSB_IJNSC_ILi8EEENSC_ILi16EEEEEENSB_IJSI_SD_EEENSB_IJSD_NSC_ILi9EEEEEEEEENSB_IJNSB_IJSI_NSC_ILi512EEEEEENSB_IJSD_SW_EEENSB_IJSW_NSC_ILi8192EEEEEEEEEEEEEvEENS13_INSA_13SM90_TMA_LOADENS15_IS17_S19_NSV_INSB_IJNSB_IJS1A_S1A_EEES1D_S1F_EEENSB_IJS1I_S1J_NSB_IJSW_NSC_ILi4096EEEEEEEEEEEEEvEEEENS_8epilogue10collective6detail29Sm90TmaWarpSpecializedAdapterINS21_15DefaultEpilogueISL_NSB_IJNSB_IJllllEEESD_SW_EEES26_NS20_6thread17LinearCombinationISL_Li1EffLNS27_9ScaleType4KindE0ELNS_15FloatRoundStyleE2ESL_EENS_4gemm15EpilogueDefaultEEEEEvvEEEEvNT_6ParamsE:
	.zero		1664


//--------------------- SYMBOLS --------------------------

	.type		.nv.reservedSmem.offset0,@object
	.size		.nv.reservedSmem.offset0,0x4
